def matmul_kernel(
    a_ptr,
    b_ptr,
    c_ptr,
    M,
    N,
    K,
    stride_am,
    stride_ak,
    stride_bk,
    stride_bn,
    stride_cm,
    stride_cn,
    BLOCK_M: tl.constexpr,
    BLOCK_N: tl.constexpr,
    BLOCK_K: tl.constexpr,
    GROUP_M: tl.constexpr,
):
    pid = tl.program_id(axis=0)
    num_pid_m = tl.cdiv(M, BLOCK_M)
    num_pid_n = tl.cdiv(N, BLOCK_N)
    num_pid_in_group = GROUP_M * num_pid_n
    group_id = pid // num_pid_in_group
    first_pid_m = group_id * GROUP_M
    group_size_m = min(num_pid_m - first_pid_m, GROUP_M)
    pid_m = first_pid_m + ((pid % num_pid_in_group) % group_size_m)
    pid_n = (pid % num_pid_in_group) // group_size_m

    offs_am = (pid_m * BLOCK_M + tl.arange(0, BLOCK_M)) % M
    offs_bn = (pid_n * BLOCK_N + tl.arange(0, BLOCK_N)) % N
    offs_k = tl.arange(0, BLOCK_K)
    a_ptrs = a_ptr + offs_am[:, None] * stride_am + offs_k[None, :] * stride_ak
    b_ptrs = b_ptr + offs_k[:, None] * stride_bk + offs_bn[None, :] * stride_bn

    acc = tl.zeros((BLOCK_M, BLOCK_N), dtype=tl.float32)
    for kk in range(0, tl.cdiv(K, BLOCK_K)):
        a = tl.load(a_ptrs, mask=offs_k[None, :] < K - kk * BLOCK_K, other=0.0)
        b = tl.load(b_ptrs, mask=offs_k[:, None] < K - kk * BLOCK_K, other=0.0)
        acc = tl.dot(a, b, acc)
        a_ptrs += BLOCK_K * stride_ak
        b_ptrs += BLOCK_K * stride_bk

    c = acc.to(c_ptr.dtype.element_ty)
    offs_cm = pid_m * BLOCK_M + tl.arange(0, BLOCK_M)
    offs_cn = pid_n * BLOCK_N + tl.arange(0, BLOCK_N)
    c_ptrs = c_ptr + offs_cm[:, None] * stride_cm + offs_cn[None, :] * stride_cn
    mask = (offs_cm[:, None] < M) & (offs_cn[None, :] < N)
    tl.store(c_ptrs, c, mask=mask)

# config = {"BLOCK_K": 32, "BLOCK_M": 256, "BLOCK_N": 128, "GROUP_M": 8, "arch": "sm_100", "dtype": "fp8e4m3", "num_ctas": 1, "num_stages": 3, "num_warps": 16}
# arch = sm_100


// ===== COMPILED SASS (sm_100a) =====

	.target	sm_100a

	.elftype	@"ET_EXEC"


//--------------------- .note.nv.tkinfo           --------------------------
	.section	.note.nv.tkinfo,"",@"SHT_NOTE"
	.sectionflags	@"SHF_NOTE_NV_TKINFO"
	.tkinfo
        /*0018*/ 	.word	0x00000081
        /*0030*/ 	.string	""
        /*0030*/ 	.string	"ptxas-blackwell"
        /*0030*/ 	.string	"Cuda compilation tools, release 12.9, V12.9.86"
        /*0030*/ 	.string	"Build cuda_12.9.r12.9/compiler.36037853_0"
        /*0030*/ 	.string	"-v  -suppress-debug-info  -lineinfo  -arch sm_100a "



//--------------------- .note.nv.cuver            --------------------------
	.section	.note.nv.cuver,"",@"SHT_NOTE"
	.sectionflags	@"SHF_NOTE_NV_CUVER"
        /*0018*/ 	.short	0x0001
        /*001a*/ 	.short	0x0064
        /*001c*/ 	.short	0x0001
        /*001e*/ 	.short	0x0000
        /*0020*/ 	.short	0x0001
        /*0022*/ 	.short	0x0000


//--------------------- .nv.info                  --------------------------
	.section	.nv.info,"",@"SHT_CUDA_INFO"
	.align	4


	//----- nvinfo : EIATTR_REGCOUNT
	.align		4
        /*0000*/ 	.byte	0x04, 0x2f
        /*0002*/ 	.short	(.L_1 - .L_0)
	.align		4
.L_0:
        /*0004*/ 	.word	index@(matmul_kernel)
        /*0008*/ 	.word	0x00000080


	//----- nvinfo : EIATTR_FRAME_SIZE
	.align		4
.L_1:
        /*000c*/ 	.byte	0x04, 0x11
        /*000e*/ 	.short	(.L_3 - .L_2)
	.align		4
.L_2:
        /*0010*/ 	.word	index@(matmul_kernel)
        /*0014*/ 	.word	0x000000e0


	//----- nvinfo : EIATTR_MIN_STACK_SIZE
	.align		4
.L_3:
        /*0018*/ 	.byte	0x04, 0x12
        /*001a*/ 	.short	(.L_5 - .L_4)
	.align		4
.L_4:
        /*001c*/ 	.word	index@(matmul_kernel)
        /*0020*/ 	.word	0x000000e0
.L_5:


//--------------------- .nv.info.matmul_kernel    --------------------------
	.section	.nv.info.matmul_kernel,"",@"SHT_CUDA_INFO"
	.sectionflags	@""
	.align	4


	//----- nvinfo : EIATTR_CUDA_API_VERSION
	.align		4
        /*0000*/ 	.byte	0x04, 0x37
        /*0002*/ 	.short	(.L_7 - .L_6)
.L_6:
        /*0004*/ 	.word	0x00000081


	//----- nvinfo : EIATTR_KPARAM_INFO
	.align		4
.L_7:
        /*0008*/ 	.byte	0x04, 0x17
        /*000a*/ 	.short	(.L_9 - .L_8)
.L_8:
        /*000c*/ 	.word	0x00000000
        /*0010*/ 	.short	0x000d
        /*0012*/ 	.short	0x0048
        /*0014*/ 	.byte	0x00, 0xf4, 0x21, 0x00


	//----- nvinfo : EIATTR_KPARAM_INFO
	.align		4
.L_9:
        /*0018*/ 	.byte	0x04, 0x17
        /*001a*/ 	.short	(.L_11 - .L_10)
.L_10:
        /*001c*/ 	.word	0x00000000
        /*0020*/ 	.short	0x000c
        /*0022*/ 	.short	0x0040
        /*0024*/ 	.byte	0x00, 0xf4, 0x21, 0x00


	//----- nvinfo : EIATTR_KPARAM_INFO
	.align		4
.L_11:
        /*0028*/ 	.byte	0x04, 0x17
        /*002a*/ 	.short	(.L_13 - .L_12)
.L_12:
        /*002c*/ 	.word	0x00000000
        /*0030*/ 	.short	0x000b
        /*0032*/ 	.short	0x0038
        /*0034*/ 	.byte	0x00, 0xf0, 0x11, 0x00


	//----- nvinfo : EIATTR_KPARAM_INFO
	.align		4
.L_13:
        /*0038*/ 	.byte	0x04, 0x17
        /*003a*/ 	.short	(.L_15 - .L_14)
.L_14:
        /*003c*/ 	.word	0x00000000
        /*0040*/ 	.short	0x000a
        /*0042*/ 	.short	0x0034
        /*0044*/ 	.byte	0x00, 0xf0, 0x11, 0x00


	//----- nvinfo : EIATTR_KPARAM_INFO
	.align		4
.L_15:
        /*0048*/ 	.byte	0x04, 0x17
        /*004a*/ 	.short	(.L_17 - .L_16)
.L_16:
        /*004c*/ 	.word	0x00000000
        /*0050*/ 	.short	0x0009
        /*0052*/ 	.short	0x0030
        /*0054*/ 	.byte	0x00, 0xf0, 0x11, 0x00


	//----- nvinfo : EIATTR_KPARAM_INFO
	.align		4
.L_17:
        /*0058*/ 	.byte	0x04, 0x17
        /*005a*/ 	.short	(.L_19 - .L_18)
.L_18:
        /*005c*/ 	.word	0x00000000
        /*0060*/ 	.short	0x0008
        /*0062*/ 	.short	0x002c
        /*0064*/ 	.byte	0x00, 0xf0, 0x11, 0x00


	//----- nvinfo : EIATTR_KPARAM_INFO
	.align		4
.L_19:
        /*0068*/ 	.byte	0x04, 0x17
        /*006a*/ 	.short	(.L_21 - .L_20)
.L_20:
        /*006c*/ 	.word	0x00000000
        /*0070*/ 	.short	0x0007
        /*0072*/ 	.short	0x0028
        /*0074*/ 	.byte	0x00, 0xf0, 0x11, 0x00


	//----- nvinfo : EIATTR_KPARAM_INFO
	.align		4
.L_21:
        /*0078*/ 	.byte	0x04, 0x17
        /*007a*/ 	.short	(.L_23 - .L_22)
.L_22:
        /*007c*/ 	.word	0x00000000
        /*0080*/ 	.short	0x0006
        /*0082*/ 	.short	0x0024
        /*0084*/ 	.byte	0x00, 0xf0, 0x11, 0x00


	//----- nvinfo : EIATTR_KPARAM_INFO
	.align		4
.L_23:
        /*0088*/ 	.byte	0x04, 0x17
        /*008a*/ 	.short	(.L_25 - .L_24)
.L_24:
        /*008c*/ 	.word	0x00000000
        /*0090*/ 	.short	0x0005
        /*0092*/ 	.short	0x0020
        /*0094*/ 	.byte	0x00, 0xf0, 0x11, 0x00


	//----- nvinfo : EIATTR_KPARAM_INFO
	.align		4
.L_25:
        /*0098*/ 	.byte	0x04, 0x17
        /*009a*/ 	.short	(.L_27 - .L_26)
.L_26:
        /*009c*/ 	.word	0x00000000
        /*00a0*/ 	.short	0x0004
        /*00a2*/ 	.short	0x001c
        /*00a4*/ 	.byte	0x00, 0xf0, 0x11, 0x00


	//----- nvinfo : EIATTR_KPARAM_INFO
	.align		4
.L_27:
        /*00a8*/ 	.byte	0x04, 0x17
        /*00aa*/ 	.short	(.L_29 - .L_28)
.L_28:
        /*00ac*/ 	.word	0x00000000
        /*00b0*/ 	.short	0x0003
        /*00b2*/ 	.short	0x0018
        /*00b4*/ 	.byte	0x00, 0xf0, 0x11, 0x00


	//----- nvinfo : EIATTR_KPARAM_INFO
	.align		4
.L_29:
        /*00b8*/ 	.byte	0x04, 0x17
        /*00ba*/ 	.short	(.L_31 - .L_30)
.L_30:
        /*00bc*/ 	.word	0x00000000
        /*00c0*/ 	.short	0x0002
        /*00c2*/ 	.short	0x0010
        /*00c4*/ 	.byte	0x00, 0xf4, 0x21, 0x00


	//----- nvinfo : EIATTR_KPARAM_INFO
	.align		4
.L_31:
        /*00c8*/ 	.byte	0x04, 0x17
        /*00ca*/ 	.short	(.L_33 - .L_32)
.L_32:
        /*00cc*/ 	.word	0x00000000
        /*00d0*/ 	.short	0x0001
        /*00d2*/ 	.short	0x0008
        /*00d4*/ 	.byte	0x00, 0xf4, 0x21, 0x00


	//----- nvinfo : EIATTR_KPARAM_INFO
	.align		4
.L_33:
        /*00d8*/ 	.byte	0x04, 0x17
        /*00da*/ 	.short	(.L_35 - .L_34)
.L_34:
        /*00dc*/ 	.word	0x00000000
        /*00e0*/ 	.short	0x0000
        /*00e2*/ 	.short	0x0000
        /*00e4*/ 	.byte	0x00, 0xf4, 0x21, 0x00


	//----- nvinfo : EIATTR_SPARSE_MMA_MASK
	.align		4
.L_35:
        /*00e8*/ 	.byte	0x03, 0x50
        /*00ea*/ 	.short	0x0000


	//----- nvinfo : EIATTR_MAXREG_COUNT
	.align		4
        /*00ec*/ 	.byte	0x03, 0x1b
        /*00ee*/ 	.short	0x0080


	//----- nvinfo : EIATTR_NUM_BARRIERS
	.align		4
        /*00f0*/ 	.byte	0x02, 0x4c
        /*00f2*/ 	.byte	0x01
	.zero		1


	//----- nvinfo : EIATTR_ANNOTATIONS
	.align		4
        /*00f4*/ 	.byte	0x04, 0x55
        /*00f6*/ 	.short	(.L_37 - .L_36)


	//   ....[0]....
.L_36:
        /*00f8*/ 	.word	0x00000001
        /*00fc*/ 	.byte	0x10, 0x06, 0x00, 0x00, 0x01, 0x00, 0x00, 0x00, 0xb0, 0x06, 0x00, 0x00, 0x01, 0x00, 0x00, 0x00
        /* <DEDUP_REMOVED lines=55> */
        /*047c*/ 	.byte	0xd0, 0x3a, 0x00, 0x00, 0x01, 0x00, 0x00, 0x00, 0x70, 0x41, 0x00, 0x00


	//----- nvinfo : EIATTR_VRC_CTA_INIT_COUNT
	.align		4
.L_37:
        /*0488*/ 	.byte	0x02, 0x4a
	.zero		1
	.zero		1


	//----- nvinfo : EIATTR_EXIT_INSTR_OFFSETS
	.align		4
        /*048c*/ 	.byte	0x04, 0x1c
        /*048e*/ 	.short	(.L_39 - .L_38)


	//   ....[0]....
.L_38:
        /*0490*/ 	.word	0x00006730


	//   ....[1]....
        /*0494*/ 	.word	0x00006750


	//----- nvinfo : EIATTR_REQNTID
	.align		4
.L_39:
        /*0498*/ 	.byte	0x04, 0x10
        /*049a*/ 	.short	(.L_41 - .L_40)
.L_40:
        /*049c*/ 	.word	0x00000200
        /*04a0*/ 	.word	0x00000001
        /*04a4*/ 	.word	0x00000001


	//----- nvinfo : EIATTR_CBANK_PARAM_SIZE
	.align		4
.L_41:
        /*04a8*/ 	.byte	0x03, 0x19
        /*04aa*/ 	.short	0x0050


	//----- nvinfo : EIATTR_PARAM_CBANK
	.align		4
        /*04ac*/ 	.byte	0x04, 0x0a
        /*04ae*/ 	.short	(.L_43 - .L_42)
	.align		4
.L_42:
        /*04b0*/ 	.word	index@(.nv.constant0.matmul_kernel)
        /*04b4*/ 	.short	0x0380
        /*04b6*/ 	.short	0x0050


	//----- nvinfo : EIATTR_SW_WAR
	.align		4
.L_43:
        /*04b8*/ 	.byte	0x04, 0x36
        /*04ba*/ 	.short	(.L_45 - .L_44)
.L_44:
        /*04bc*/ 	.word	0x00000008
.L_45:


//--------------------- .nv.compat                --------------------------
	.section	.nv.compat,"",@"SHT_CUDA_COMPAT_INFO"
	.align	4
        /*0000*/ 	.byte	0x02, 0x02, 0x02, 0x00, 0x02, 0x05, 0x05, 0x00, 0x02, 0x03, 0x00, 0x00, 0x02, 0x06, 0x01, 0x00


//--------------------- .nv.callgraph             --------------------------
	.section	.nv.callgraph,"",@"SHT_CUDA_CALLGRAPH"
	.align	4
	.sectionentsize	8
	.align		4
        /*0000*/ 	.word	0x00000000
	.align		4
        /*0004*/ 	.word	0xffffffff
	.align		4
        /*0008*/ 	.word	0x00000000
	.align		4
        /*000c*/ 	.word	0xfffffffe
	.align		4
        /*0010*/ 	.word	0x00000000
	.align		4
        /*0014*/ 	.word	0xfffffffd
	.align		4
        /*0018*/ 	.word	0x00000000
	.align		4
        /*001c*/ 	.word	0xfffffffc


//--------------------- .text.matmul_kernel       --------------------------
	.section	.text.matmul_kernel,"ax",@progbits
	.align	128
        .global         matmul_kernel
        .type           matmul_kernel,@function
        .size           matmul_kernel,(.L_x_4 - matmul_kernel)
        .other          matmul_kernel,@"STO_CUDA_ENTRY STV_DEFAULT"
matmul_kernel:
.text.matmul_kernel:
[----:B------:R-:W0:Y:S08]  /*0000*/  LDC R1, c[0x0][0x37c] ;  /* 0x0000df00ff017b82 */ /* 0x000e300000000800 */
[----:B------:R-:W1:Y:S01]  /*0010*/  LDC.64 R8, c[0x0][0x398] ;  /* 0x0000e600ff087b82 */ /* 0x000e620000000a00 */
[----:B------:R-:W2:Y:S01]  /*0020*/  S2R R5, SR_CTAID.X ;  /* 0x0000000000057919 */ /* 0x000ea20000002500 */
[----:B------:R-:W3:Y:S01]  /*0030*/  LDCU UR4, c[0x0][0x3a0] ;  /* 0x00007400ff0477ac */ /* 0x000ee20008000800 */
[----:B0-----:R-:W-:Y:S01]  /*0040*/  VIADD R1, R1, 0xffffff20 ;  /* 0xffffff2001017836 */ /* 0x001fe20000000000 */
[----:B------:R-:W-:Y:S01]  /*0050*/  UMOV UR5, 0x400 ;  /* 0x0000040000057882 */ /* 0x000fe20000000000 */
[----:B------:R-:W0:Y:S03]  /*0060*/  LDCU.64 UR8, c[0x0][0x358] ;  /* 0x00006b00ff0877ac */ /* 0x000e260008000a00 */
[----:B------:R-:W4:Y:S01]  /*0070*/  S2UR UR6, SR_CgaCtaId ;  /* 0x00000000000679c3 */ /* 0x000f220000008800 */
[----:B------:R-:W0:Y:S01]  /*0080*/  LDCU UR7, c[0x0][0x3a0] ;  /* 0x00007400ff0777ac */ /* 0x000e220008000800 */
[----:B---3--:R-:W-:Y:S01]  /*0090*/  UIADD3 UR4, UPT, UPT, UR4, 0x1f, URZ ;  /* 0x0000001f04047890 */ /* 0x008fe2000fffe0ff */
[----:B-1----:R-:W-:-:S03]  /*00a0*/  VIADD R0, R9, 0x7f ;  /* 0x0000007f09007836 */ /* 0x002fc60000000000 */
[----:B------:R-:W-:Y:S02]  /*00b0*/  UISETP.GT.AND UP0, UPT, UR4, 0x1f, UPT ;  /* 0x0000001f0400788c */ /* 0x000fe4000bf04270 */
[----:B------:R-:W-:Y:S01]  /*00c0*/  SHF.R.S32.HI R3, RZ, 0x1f, R0 ;  /* 0x0000001fff037819 */ /* 0x000fe20000011400 */
[----:B----4-:R-:W-:-:S03]  /*00d0*/  ULEA UR5, UR6, UR5, 0x18 ;  /* 0x0000000506057291 */ /* 0x010fc6000f8ec0ff */
[----:B------:R-:W-:Y:S02]  /*00e0*/  LEA.HI R3, R3, R0, RZ, 0x7 ;  /* 0x0000000003037211 */ /* 0x000fe400078f38ff */
[----:B--2---:R-:W-:Y:S02]  /*00f0*/  IABS R10, R5 ;  /* 0x00000005000a7213 */ /* 0x004fe40000000000 */
[----:B------:R-:W-:-:S05]  /*0100*/  SHF.R.S32.HI R3, RZ, 0x7, R3 ;  /* 0x00000007ff037819 */ /* 0x000fca0000011403 */
[----:B------:R-:W-:-:S05]  /*0110*/  IMAD.SHL.U32 R4, R3, 0x8, RZ ;  /* 0x0000000803047824 */ /* 0x000fca00078e00ff */
[-C--:B------:R-:W-:Y:S02]  /*0120*/  IABS R7, R4.reuse ;  /* 0x0000000400077213 */ /* 0x080fe40000000000 */
[----:B------:R-:W-:Y:S02]  /*0130*/  IABS R12, R4 ;  /* 0x00000004000c7213 */ /* 0x000fe40000000000 */
[----:B------:R-:W1:Y:S08]  /*0140*/  I2F.RP R0, R7 ;  /* 0x0000000700007306 */ /* 0x000e700000209400 */
[----:B-1----:R-:W1:Y:S02]  /*0150*/  MUFU.RCP R0, R0 ;  /* 0x0000000000007308 */ /* 0x002e640000001000 */
[----:B-1----:R-:W-:-:S02]  /*0160*/  VIADD R2, R0, 0xffffffe ;  /* 0x0ffffffe00027836 */ /* 0x002fc40000000000 */
[----:B------:R-:W-:-:S04]  /*0170*/  IMAD.MOV R0, RZ, RZ, -R12 ;  /* 0x000000ffff007224 */ /* 0x000fc800078e0a0c */
[----:B------:R1:W2:Y:S02]  /*0180*/  F2I.FTZ.U32.TRUNC.NTZ R3, R2 ;  /* 0x0000000200037305 */ /* 0x0002a4000021f000 */
[----:B-1----:R-:W-:Y:S02]  /*0190*/  IMAD.MOV.U32 R2, RZ, RZ, RZ ;  /* 0x000000ffff027224 */ /* 0x002fe400078e00ff */
[----:B--2---:R-:W-:-:S04]  /*01a0*/  IMAD.MOV R6, RZ, RZ, -R3 ;  /* 0x000000ffff067224 */ /* 0x004fc800078e0a03 */
[----:B------:R-:W-:Y:S02]  /*01b0*/  IMAD R11, R6, R7, RZ ;  /* 0x00000007060b7224 */ /* 0x000fe400078e02ff */
[----:B------:R-:W-:Y:S02]  /*01c0*/  IMAD.MOV.U32 R6, RZ, RZ, R10 ;  /* 0x000000ffff067224 */ /* 0x000fe400078e000a */
[----:B------:R-:W-:-:S06]  /*01d0*/  IMAD.HI.U32 R3, R3, R11, R2 ;  /* 0x0000000b03037227 */ /* 0x000fcc00078e0002 */
[----:B------:R-:W-:-:S04]  /*01e0*/  IMAD.HI.U32 R3, R3, R6, RZ ;  /* 0x0000000603037227 */ /* 0x000fc800078e00ff */
[----:B------:R-:W-:-:S05]  /*01f0*/  IMAD R0, R3, R0, R6 ;  /* 0x0000000003007224 */ /* 0x000fca00078e0206 */
[----:B------:R-:W-:-:S13]  /*0200*/  ISETP.GT.U32.AND P1, PT, R7, R0, PT ;  /* 0x000000000700720c */ /* 0x000fda0003f24070 */
[----:B------:R-:W-:Y:S02]  /*0210*/  @!P1 IMAD.IADD R0, R0, 0x1, -R7 ;  /* 0x0000000100009824 */ /* 0x000fe400078e0a07 */
[----:B------:R-:W-:Y:S01]  /*0220*/  @!P1 VIADD R3, R3, 0x1 ;  /* 0x0000000103039836 */ /* 0x000fe20000000000 */
[----:B------:R-:W-:Y:S02]  /*0230*/  ISETP.NE.AND P1, PT, R4, RZ, PT ;  /* 0x000000ff0400720c */ /* 0x000fe40003f25270 */
[----:B------:R-:W-:Y:S02]  /*0240*/  ISETP.GE.U32.AND P0, PT, R0, R7, PT ;  /* 0x000000070000720c */ /* 0x000fe40003f06070 */
[----:B------:R-:W-:-:S04]  /*0250*/  LOP3.LUT R0, R5, R4, RZ, 0x3c, !PT ;  /* 0x0000000405007212 */ /* 0x000fc800078e3cff */
[----:B------:R-:W-:Y:S01]  /*0260*/  ISETP.GE.AND P2, PT, R0, RZ, PT ;  /* 0x000000ff0000720c */ /* 0x000fe20003f46270 */
[----:B------:R-:W-:-:S06]  /*0270*/  VIADD R0, R8, 0xff ;  /* 0x000000ff08007836 */ /* 0x000fcc0000000000 */
[----:B------:R-:W-:-:S04]  /*0280*/  @P0 VIADD R3, R3, 0x1 ;  /* 0x0000000103030836 */ /* 0x000fc80000000000 */
[----:B------:R-:W-:Y:S01]  /*0290*/  IMAD.MOV.U32 R2, RZ, RZ, R3 ;  /* 0x000000ffff027224 */ /* 0x000fe200078e0003 */
[----:B------:R-:W-:-:S03]  /*02a0*/  SHF.R.S32.HI R3, RZ, 0x1f, R0 ;  /* 0x0000001fff037819 */ /* 0x000fc60000011400 */
[----:B------:R-:W-:Y:S01]  /*02b0*/  @!P2 IMAD.MOV R2, RZ, RZ, -R2 ;  /* 0x000000ffff02a224 */ /* 0x000fe200078e0a02 */
[----:B------:R-:W-:Y:S02]  /*02c0*/  @!P1 LOP3.LUT R2, RZ, R4, RZ, 0x33, !PT ;  /* 0x00000004ff029212 */ /* 0x000fe400078e33ff */
[----:B------:R-:W-:-:S03]  /*02d0*/  LEA.HI R3, R3, R0, RZ, 0x8 ;  /* 0x0000000003037211 */ /* 0x000fc600078f40ff */
[----:B------:R-:W-:Y:S02]  /*02e0*/  IMAD.SHL.U32 R6, R2, 0x8, RZ ;  /* 0x0000000802067824 */ /* 0x000fe400078e00ff */
[----:B------:R-:W-:-:S03]  /*02f0*/  IMAD.MOV R2, RZ, RZ, -R2 ;  /* 0x000000ffff027224 */ /* 0x000fc600078e0a02 */
[----:B------:R-:W-:Y:S01]  /*0300*/  LEA.HI.SX32 R3, R3, -R6, 0x18 ;  /* 0x8000000603037211 */ /* 0x000fe200078fc2ff */
[----:B------:R-:W-:-:S03]  /*0310*/  IMAD R4, R4, R2, R5 ;  /* 0x0000000204047224 */ /* 0x000fc600078e0205 */
[----:B------:R-:W-:Y:S02]  /*0320*/  VIMNMX R13, PT, PT, R3, 0x8, PT ;  /* 0x00000008030d7848 */ /* 0x000fe40003fe0100 */
[----:B------:R-:W-:Y:S02]  /*0330*/  IABS R11, R4 ;  /* 0x00000004000b7213 */ /* 0x000fe40000000000 */
[----:B------:R-:W-:-:S04]  /*0340*/  IABS R7, R13 ;  /* 0x0000000d00077213 */ /* 0x000fc80000000000 */
[----:B------:R-:W1:Y:S08]  /*0350*/  I2F.RP R0, R7 ;  /* 0x0000000700007306 */ /* 0x000e700000209400 */
[----:B-1----:R-:W1:Y:S02]  /*0360*/  MUFU.RCP R0, R0 ;  /* 0x0000000000007308 */ /* 0x002e640000001000 */
[----:B-1----:R-:W-:-:S06]  /*0370*/  VIADD R3, R0, 0xffffffe ;  /* 0x0ffffffe00037836 */ /* 0x002fcc0000000000 */
[----:B------:R-:W1:Y:S02]  /*0380*/  F2I.FTZ.U32.TRUNC.NTZ R3, R3 ;  /* 0x0000000300037305 */ /* 0x000e64000021f000 */
[----:B-1----:R-:W-:-:S04]  /*0390*/  IMAD.MOV R10, RZ, RZ, -R3 ;  /* 0x000000ffff0a7224 */ /* 0x002fc800078e0a03 */
[----:B------:R-:W-:Y:S01]  /*03a0*/  IMAD.MOV.U32 R2, RZ, RZ, R10 ;  /* 0x000000ffff027224 */ /* 0x000fe200078e000a */
[----:B------:R-:W-:-:S03]  /*03b0*/  IABS R10, R13 ;  /* 0x0000000d000a7213 */ /* 0x000fc60000000000 */
[----:B------:R-:W-:Y:S02]  /*03c0*/  IMAD R5, R2, R7, RZ ;  /* 0x0000000702057224 */ /* 0x000fe400078e02ff */
[----:B------:R-:W-:Y:S02]  /*03d0*/  IMAD.MOV.U32 R2, RZ, RZ, RZ ;  /* 0x000000ffff027224 */ /* 0x000fe400078e00ff */
[----:B------:R-:W-:Y:S02]  /*03e0*/  IMAD.MOV R0, RZ, RZ, -R10 ;  /* 0x000000ffff007224 */ /* 0x000fe400078e0a0a */
[----:B------:R-:W-:Y:S02]  /*03f0*/  IMAD.HI.U32 R2, R3, R5, R2 ;  /* 0x0000000503027227 */ /* 0x000fe400078e0002 */
[----:B------:R-:W1:Y:S04]  /*0400*/  S2R R5, SR_TID.X ;  /* 0x0000000000057919 */ /* 0x000e680000002100 */
[----:B------:R-:W-:-:S04]  /*0410*/  IMAD.HI.U32 R2, R2, R11, RZ ;  /* 0x0000000b02027227 */ /* 0x000fc800078e00ff */
[----:B------:R-:W-:-:S05]  /*0420*/  IMAD R0, R2, R0, R11 ;  /* 0x0000000002007224 */ /* 0x000fca00078e020b */
[----:B------:R-:W-:-:S13]  /*0430*/  ISETP.GT.U32.AND P1, PT, R7, R0, PT ;  /* 0x000000000700720c */ /* 0x000fda0003f24070 */
[----:B------:R-:W-:Y:S02]  /*0440*/  @!P1 IMAD.IADD R0, R0, 0x1, -R7 ;  /* 0x0000000100009824 */ /* 0x000fe400078e0a07 */
[----:B------:R-:W-:Y:S01]  /*0450*/  @!P1 VIADD R2, R2, 0x1 ;  /* 0x0000000102029836 */ /* 0x000fe20000000000 */
[----:B------:R-:W-:Y:S02]  /*0460*/  ISETP.NE.AND P1, PT, R13, RZ, PT ;  /* 0x000000ff0d00720c */ /* 0x000fe40003f25270 */
[----:B------:R-:W-:Y:S02]  /*0470*/  ISETP.GE.U32.AND P0, PT, R0, R7, PT ;  /* 0x000000070000720c */ /* 0x000fe40003f06070 */
[----:B------:R-:W-:Y:S02]  /*0480*/  LOP3.LUT R0, R4, R13, RZ, 0x3c, !PT ;  /* 0x0000000d04007212 */ /* 0x000fe400078e3cff */
[----:B-1----:R-:W-:Y:S02]  /*0490*/  LOP3.LUT R3, R5, 0xff, RZ, 0xc0, !PT ;  /* 0x000000ff05037812 */ /* 0x002fe400078ec0ff */
[----:B------:R-:W-:-:S02]  /*04a0*/  ISETP.GE.AND P2, PT, R0, RZ, PT ;  /* 0x000000ff0000720c */ /* 0x000fc40003f46270 */
[----:B------:R-:W-:-:S04]  /*04b0*/  SHF.R.U32.HI R113, RZ, 0x8, R5 ;  /* 0x00000008ff717819 */ /* 0x000fc80000011605 */
[----:B------:R-:W-:Y:S01]  /*04c0*/  SGXT.U32 R113, R113, 0x1 ;  /* 0x000000017171781a */ /* 0x000fe20000000000 */
[----:B------:R-:W-:-:S03]  /*04d0*/  @P0 VIADD R2, R2, 0x1 ;  /* 0x0000000102020836 */ /* 0x000fc60000000000 */
[C---:B------:R-:W-:Y:S02]  /*04e0*/  LOP3.LUT R25, R113.reuse, 0x2, RZ, 0xfc, !PT ;  /* 0x0000000271197812 */ /* 0x040fe400078efcff */
[C---:B------:R-:W-:Y:S01]  /*04f0*/  LOP3.LUT R26, R113.reuse, 0x4, RZ, 0xfc, !PT ;  /* 0x00000004711a7812 */ /* 0x040fe200078efcff */
[----:B------:R-:W-:Y:S01]  /*0500*/  @!P2 IMAD.MOV R2, RZ, RZ, -R2 ;  /* 0x000000ffff02a224 */ /* 0x000fe200078e0a02 */
[----:B------:R-:W-:Y:S02]  /*0510*/  @!P1 LOP3.LUT R2, RZ, R13, RZ, 0x33, !PT ;  /* 0x0000000dff029212 */ /* 0x000fe400078e33ff */
[C---:B------:R-:W-:Y:S02]  /*0520*/  LOP3.LUT R27, R113.reuse, 0x6, RZ, 0xfc, !PT ;  /* 0x00000006711b7812 */ /* 0x040fe400078efcff */
[C---:B------:R-:W-:Y:S01]  /*0530*/  LOP3.LUT R76, R113.reuse, 0x8, RZ, 0xfc, !PT ;  /* 0x00000008714c7812 */ /* 0x040fe200078efcff */
[----:B------:R-:W-:Y:S01]  /*0540*/  IMAD.MOV R0, RZ, RZ, -R2 ;  /* 0x000000ffff007224 */ /* 0x000fe200078e0a02 */
[C---:B------:R-:W-:Y:S01]  /*0550*/  LOP3.LUT R77, R113.reuse, 0xa, RZ, 0xfc, !PT ;  /* 0x0000000a714d7812 */ /* 0x040fe200078efcff */
[----:B------:R-:W-:Y:S01]  /*0560*/  IMAD.SHL.U32 R92, R2, 0x80, RZ ;  /* 0x00000080025c7824 */ /* 0x000fe200078e00ff */
[----:B------:R-:W-:Y:S01]  /*0570*/  LOP3.LUT R80, R113, 0xc, RZ, 0xfc, !PT ;  /* 0x0000000c71507812 */ /* 0x000fe200078efcff */
[----:B------:R-:W-:Y:S01]  /*0580*/  IMAD R0, R13, R0, R4 ;  /* 0x000000000d007224 */ /* 0x000fe200078e0204 */
[----:B------:R-:W-:-:S02]  /*0590*/  LOP3.LUT R81, R113, 0xe, RZ, 0xfc, !PT ;  /* 0x0000000e71517812 */ /* 0x000fc400078efcff */
[C---:B------:R-:W-:Y:S01]  /*05a0*/  LOP3.LUT R82, R113.reuse, 0x10, RZ, 0xfc, !PT ;  /* 0x0000001071527812 */ /* 0x040fe200078efcff */
[----:B------:R-:W-:Y:S01]  /*05b0*/  IMAD.IADD R0, R6, 0x1, R0 ;  /* 0x0000000106007824 */ /* 0x000fe200078e0200 */
[C---:B------:R-:W-:Y:S02]  /*05c0*/  LOP3.LUT R83, R113.reuse, 0x12, RZ, 0xfc, !PT ;  /* 0x0000001271537812 */ /* 0x040fe400078efcff */
[C---:B------:R-:W-:Y:S01]  /*05d0*/  LOP3.LUT R84, R113.reuse, 0x14, RZ, 0xfc, !PT ;  /* 0x0000001471547812 */ /* 0x040fe200078efcff */
[----:B------:R-:W-:Y:S01]  /*05e0*/  IMAD R24, R0, 0x100, R3 ;  /* 0x0000010000187824 */ /* 0x000fe200078e0203 */
[C---:B------:R-:W-:Y:S02]  /*05f0*/  LOP3.LUT R85, R113.reuse, 0x16, RZ, 0xfc, !PT ;  /* 0x0000001671557812 */ /* 0x040fe400078efcff */
[C---:B------:R-:W-:Y:S02]  /*0600*/  LOP3.LUT R86, R113.reuse, 0x18, RZ, 0xfc, !PT ;  /* 0x0000001871567812 */ /* 0x040fe400078efcff */
[----:B------:R1:W-:Y:S01]  /*0610*/  STL [R1+0x28], R24 ;  /* 0x0000281801007387 */ /* 0x0003e20000100800 */
[----:B------:R-:W-:-:S02]  /*0620*/  LOP3.LUT R87, R113, 0x1a, RZ, 0xfc, !PT ;  /* 0x0000001a71577812 */ /* 0x000fc400078efcff */
[C---:B------:R-:W-:Y:S02]  /*0630*/  LOP3.LUT R88, R113.reuse, 0x1c, RZ, 0xfc, !PT ;  /* 0x0000001c71587812 */ /* 0x040fe400078efcff */
[----:B------:R-:W-:Y:S01]  /*0640*/  LOP3.LUT R89, R113, 0x1e, RZ, 0xfc, !PT ;  /* 0x0000001e71597812 */ /* 0x000fe200078efcff */
[----:B0-----:R-:W-:Y:S06]  /*0650*/  BRA.U UP0, `(.L_x_0) ;  /* 0x0000000100947547 */ /* 0x001fec000b800000 */
[C---:B------:R-:W-:Y:S01]  /*0660*/  IMAD.SHL.U32 R2, R5.reuse, 0x2, RZ ;  /* 0x0000000205027824 */ /* 0x040fe200078e00ff */
[----:B------:R-:W-:Y:S01]  /*0670*/  CS2R R16, SRZ ;  /* 0x0000000000107805 */ /* 0x000fe2000001ff00 */
[----:B------:R-:W-:Y:S01]  /*0680*/  IMAD.SHL.U32 R0, R5, 0x8, RZ ;  /* 0x0000000805007824 */ /* 0x000fe200078e00ff */
[----:B------:R-:W-:Y:S02]  /*0690*/  CS2R R18, SRZ ;  /* 0x0000000000127805 */ /* 0x000fe4000001ff00 */
[----:B------:R-:W-:Y:S01]  /*06a0*/  CS2R R12, SRZ ;  /* 0x00000000000c7805 */ /* 0x000fe2000001ff00 */
[----:B------:R0:W-:Y:S01]  /*06b0*/  STL [R1+0x30], R2 ;  /* 0x0000300201007387 */ /* 0x0001e20000100800 */
[----:B------:R-:W-:Y:S02]  /*06c0*/  CS2R R14, SRZ ;  /* 0x00000000000e7805 */ /* 0x000fe4000001ff00 */
[----:B------:R-:W-:Y:S02]  /*06d0*/  CS2R R8, SRZ ;  /* 0x0000000000087805 */ /* 0x000fe4000001ff00 */
[----:B------:R-:W-:Y:S01]  /*06e0*/  CS2R R10, SRZ ;  /* 0x00000000000a7805 */ /* 0x000fe2000001ff00 */
[----:B------:R0:W-:Y:S01]  /*06f0*/  STL [R1+0x2c], R0 ;  /* 0x00002c0001007387 */ /* 0x0001e20000100800 */
[----:B------:R-:W-:-:S02]  /*0700*/  CS2R R4, SRZ ;  /* 0x0000000000047805 */ /* 0x000fc4000001ff00 */
[----:B------:R-:W-:Y:S02]  /*0710*/  CS2R R6, SRZ ;  /* 0x0000000000067805 */ /* 0x000fe4000001ff00 */
[----:B------:R-:W-:Y:S02]  /*0720*/  CS2R R72, SRZ ;  /* 0x0000000000487805 */ /* 0x000fe4000001ff00 */
[----:B------:R-:W-:Y:S02]  /*0730*/  CS2R R74, SRZ ;  /* 0x00000000004a7805 */ /* 0x000fe4000001ff00 */
[----:B------:R-:W-:Y:S02]  /*0740*/  CS2R R68, SRZ ;  /* 0x0000000000447805 */ /* 0x000fe4000001ff00 */
[----:B------:R-:W-:Y:S02]  /*0750*/  CS2R R70, SRZ ;  /* 0x0000000000467805 */ /* 0x000fe4000001ff00 */
        /* <DEDUP_REMOVED lines=19> */
[----:B------:R-:W-:Y:S01]  /*0890*/  CS2R R30, SRZ ;  /* 0x00000000001e7805 */ /* 0x000fe2000001ff00 */
[----:B0-----:R-:W-:Y:S06]  /*08a0*/  BRA `(.L_x_1) ;  /* 0x0000003000547947 */ /* 0x001fec0003800000 */
.L_x_0:
[----:B------:R-:W-:Y:S01]  /*08b0*/  IABS R18, R8 ;  /* 0x0000000800127213 */ /* 0x000fe20000000000 */
[C---:B------:R-:W-:Y:S01]  /*08c0*/  IMAD.SHL.U32 R28, R5.reuse, 0x2, RZ ;  /* 0x00000002051c7824 */ /* 0x040fe200078e00ff */
[----:B------:R-:W-:Y:S01]  /*08d0*/  IABS R17, R9 ;  /* 0x0000000900117213 */ /* 0x000fe20000000000 */
[C---:B------:R-:W-:Y:S01]  /*08e0*/  IMAD.SHL.U32 R29, R5.reuse, 0x8, RZ ;  /* 0x00000008051d7824 */ /* 0x040fe200078e00ff */
[----:B------:R-:W0:Y:S01]  /*08f0*/  I2F.RP R4, R18 ;  /* 0x0000001200047306 */ /* 0x000e220000209400 */
[----:B------:R-:W-:Y:S01]  /*0900*/  LEA.HI R19, R5, R92, RZ, 0x1b ;  /* 0x0000005c05137211 */ /* 0x000fe200078fd8ff */
[----:B------:R-:W2:Y:S01]  /*0910*/  LDCU UR10, c[0x0][0x3b0] ;  /* 0x00007600ff0a77ac */ /* 0x000ea20008000800 */
[----:B------:R-:W-:Y:S01]  /*0920*/  ISETP.GE.AND P4, PT, R24, RZ, PT ;  /* 0x000000ff1800720c */ /* 0x000fe20003f86270 */
[----:B------:R-:W-:Y:S01]  /*0930*/  STL [R1+0x30], R28 ;  /* 0x0000301c01007387 */ /* 0x000fe20000100800 */
[----:B------:R-:W-:Y:S01]  /*0940*/  CS2R R72, SRZ ;  /* 0x0000000000487805 */ /* 0x000fe2000001ff00 */
[----:B------:R-:W-:Y:S01]  /*0950*/  VIADD R23, R19, 0x30 ;  /* 0x0000003013177836 */ /* 0x000fe20000000000 */
[----:B------:R-:W3:Y:S01]  /*0960*/  LDCU.128 UR12, c[0x0][0x380] ;  /* 0x00007000ff0c77ac */ /* 0x000ee20008000c00 */
[----:B------:R-:W4:Y:S01]  /*0970*/  I2F.RP R0, R17 ;  /* 0x0000001100007306 */ /* 0x000f220000209400 */
[----:B------:R5:W-:Y:S01]  /*0980*/  STL [R1+0x2c], R29 ;  /* 0x00002c1d01007387 */ /* 0x000be20000100800 */
[----:B------:R-:W-:-:S02]  /*0990*/  CS2R R74, SRZ ;  /* 0x00000000004a7805 */ /* 0x000fc4000001ff00 */
[----:B------:R-:W-:Y:S01]  /*09a0*/  IABS R16, R23 ;  /* 0x0000001700107213 */ /* 0x000fe20000000000 */
[----:B------:R-:W1:Y:S01]  /*09b0*/  LDCU UR11, c[0x0][0x3a4] ;  /* 0x00007480ff0b77ac */ /* 0x000e620008000800 */
[----:B------:R-:W-:Y:S02]  /*09c0*/  CS2R R68, SRZ ;  /* 0x0000000000447805 */ /* 0x000fe4000001ff00 */
[----:B------:R-:W-:Y:S02]  /*09d0*/  CS2R R70, SRZ ;  /* 0x0000000000467805 */ /* 0x000fe4000001ff00 */
[----:B------:R-:W-:Y:S01]  /*09e0*/  CS2R R64, SRZ ;  /* 0x0000000000407805 */ /* 0x000fe2000001ff00 */
[----:B0-----:R-:W0:Y:S01]  /*09f0*/  MUFU.RCP R4, R4 ;  /* 0x0000000400047308 */ /* 0x001e220000001000 */
[----:B------:R-:W-:Y:S01]  /*0a00*/  USHF.R.S32.HI UR6, URZ, 0x1f, UR4 ;  /* 0x0000001fff067899 */ /* 0x000fe20008011404 */
[----:B------:R-:W-:Y:S02]  /*0a10*/  CS2R R66, SRZ ;  /* 0x0000000000427805 */ /* 0x000fe4000001ff00 */
[----:B------:R-:W-:-:S02]  /*0a20*/  CS2R R60, SRZ ;  /* 0x00000000003c7805 */ /* 0x000fc4000001ff00 */
[----:B------:R-:W-:Y:S01]  /*0a30*/  CS2R R62, SRZ ;  /* 0x00000000003e7805 */ /* 0x000fe2000001ff00 */
[----:B------:R-:W-:Y:S01]  /*0a40*/  ULEA.HI UR6, UR6, UR4, URZ, 0x5 ;  /* 0x0000000406067291 */ /* 0x000fe2000f8f28ff */
[----:B------:R-:W-:Y:S02]  /*0a50*/  CS2R R56, SRZ ;  /* 0x0000000000387805 */ /* 0x000fe4000001ff00 */
[----:B------:R-:W-:Y:S01]  /*0a60*/  CS2R R58, SRZ ;  /* 0x00000000003a7805 */ /* 0x000fe2000001ff00 */
[----:B----4-:R-:W4:Y:S01]  /*0a70*/  MUFU.RCP R0, R0 ;  /* 0x0000000000007308 */ /* 0x010f220000001000 */
[----:B------:R-:W-:Y:S02]  /*0a80*/  CS2R R52, SRZ ;  /* 0x0000000000347805 */ /* 0x000fe4000001ff00 */
[----:B------:R-:W-:Y:S02]  /*0a90*/  CS2R R54, SRZ ;  /* 0x0000000000367805 */ /* 0x000fe4000001ff00 */
[----:B------:R-:W-:-:S02]  /*0aa0*/  CS2R R48, SRZ ;  /* 0x0000000000307805 */ /* 0x000fc4000001ff00 */
[----:B------:R-:W-:Y:S02]  /*0ab0*/  CS2R R50, SRZ ;  /* 0x0000000000327805 */ /* 0x000fe4000001ff00 */
[----:B------:R-:W-:Y:S02]  /*0ac0*/  CS2R R44, SRZ ;  /* 0x00000000002c7805 */ /* 0x000fe4000001ff00 */
[----:B------:R-:W-:Y:S02]  /*0ad0*/  CS2R R46, SRZ ;  /* 0x00000000002e7805 */ /* 0x000fe4000001ff00 */
[----:B------:R-:W-:Y:S02]  /*0ae0*/  CS2R R40, SRZ ;  /* 0x0000000000287805 */ /* 0x000fe4000001ff00 */
[----:B------:R-:W-:Y:S01]  /*0af0*/  CS2R R42, SRZ ;  /* 0x00000000002a7805 */ /* 0x000fe2000001ff00 */
[----:B0-----:R-:W-:Y:S01]  /*0b00*/  VIADD R6, R4, 0xffffffe ;  /* 0x0ffffffe04067836 */ /* 0x001fe20000000000 */
[----:B------:R-:W-:-:S02]  /*0b10*/  IABS R4, R24 ;  /* 0x0000001800047213 */ /* 0x000fc40000000000 */
[----:B------:R-:W-:Y:S02]  /*0b20*/  CS2R R36, SRZ ;  /* 0x0000000000247805 */ /* 0x000fe4000001ff00 */
[----:B------:R-:W-:Y:S01]  /*0b30*/  CS2R R38, SRZ ;  /* 0x0000000000267805 */ /* 0x000fe2000001ff00 */
[----:B------:R0:W1:Y:S01]  /*0b40*/  F2I.FTZ.U32.TRUNC.NTZ R7, R6 ;  /* 0x0000000600077305 */ /* 0x000062000021f000 */
[----:B------:R-:W-:Y:S02]  /*0b50*/  CS2R R32, SRZ ;  /* 0x0000000000207805 */ /* 0x000fe4000001ff00 */
[----:B------:R-:W-:Y:S02]  /*0b60*/  CS2R R34, SRZ ;  /* 0x0000000000227805 */ /* 0x000fe4000001ff00 */
[----:B------:R-:W-:Y:S01]  /*0b70*/  CS2R R30, SRZ ;  /* 0x00000000001e7805 */ /* 0x000fe2000001ff00 */
[----:B----4-:R-:W-:Y:S01]  /*0b80*/  VIADD R2, R0, 0xffffffe ;  /* 0x0ffffffe00027836 */ /* 0x010fe20000000000 */
[----:B------:R-:W-:Y:S01]  /*0b90*/  SHF.R.U32.HI R0, RZ, 0x2, R5 ;  /* 0x00000002ff007819 */ /* 0x000fe20000011605 */
[----:B------:R-:W-:-:S02]  /*0ba0*/  USHF.R.S32.HI UR6, URZ, 0x5, UR6 ;  /* 0x00000005ff067899 */ /* 0x000fc40008011406 */
[----:B------:R-:W4:Y:S01]  /*0bb0*/  F2I.FTZ.U32.TRUNC.NTZ R3, R2 ;  /* 0x0000000200037305 */ /* 0x000f22000021f000 */
[----:B0-----:R-:W-:Y:S01]  /*0bc0*/  IMAD.MOV.U32 R6, RZ, RZ, RZ ;  /* 0x000000ffff067224 */ /* 0x001fe200078e00ff */
[----:B------:R-:W-:Y:S01]  /*0bd0*/  SGXT.U32 R0, R0, 0x3 ;  /* 0x000000030000781a */ /* 0x000fe20000000000 */
[----:B-1----:R-:W-:-:S04]  /*0be0*/  IMAD.MOV R11, RZ, RZ, -R7 ;  /* 0x000000ffff0b7224 */ /* 0x002fc800078e0a07 */
[----:B------:R-:W-:-:S04]  /*0bf0*/  IMAD R11, R11, R18, RZ ;  /* 0x000000120b0b7224 */ /* 0x000fc800078e02ff */
[----:B------:R-:W-:Y:S01]  /*0c00*/  IMAD.HI.U32 R7, R7, R11, R6 ;  /* 0x0000000b07077227 */ /* 0x000fe200078e0006 */
[----:B------:R-:W-:-:S03]  /*0c10*/  SHF.R.U32.HI R11, RZ, 0x3, R5 ;  /* 0x00000003ff0b7819 */ /* 0x000fc60000011605 */
[----:B----4-:R-:W-:Y:S01]  /*0c20*/  IMAD.MOV R2, RZ, RZ, -R3 ;  /* 0x000000ffff027224 */ /* 0x010fe200078e0a03 */
[----:B------:R-:W-:Y:S01]  /*0c30*/  LOP3.LUT R15, R0, 0x30, R11, 0xf8, !PT ;  /* 0x00000030000f7812 */ /* 0x000fe200078ef80b */
[----:B------:R-:W-:Y:S01]  /*0c40*/  IMAD.HI.U32 R7, R7, R4, RZ ;  /* 0x0000000407077227 */ /* 0x000fe200078e00ff */
[----:B------:R-:W-:-:S03]  /*0c50*/  SHF.R.U32.HI R0, RZ, 0x5, R5 ;  /* 0x00000005ff007819 */ /* 0x000fc60000011605 */
[----:B------:R-:W-:Y:S02]  /*0c60*/  IMAD R11, R2, R17, RZ ;  /* 0x00000011020b7224 */ /* 0x000fe400078e02ff */
[----:B------:R-:W-:Y:S02]  /*0c70*/  IMAD.MOV.U32 R2, RZ, RZ, RZ ;  /* 0x000000ffff027224 */ /* 0x000fe400078e00ff */
[----:B------:R-:W-:Y:S02]  /*0c80*/  IMAD.MOV R7, RZ, RZ, -R7 ;  /* 0x000000ffff077224 */ /* 0x000fe400078e0a07 */
[----:B------:R-:W-:Y:S01]  /*0c90*/  IMAD.HI.U32 R2, R3, R11, R2 ;  /* 0x0000000b03027227 */ /* 0x000fe200078e0002 */
[----:B------:R-:W-:-:S03]  /*0ca0*/  SGXT.U32 R3, R0, 0x4 ;  /* 0x000000040003781a */ /* 0x000fc60000000000 */
[----:B------:R-:W-:Y:S01]  /*0cb0*/  IMAD R11, R18, R7, R4 ;  /* 0x00000007120b7224 */ /* 0x000fe200078e0204 */
[----:B------:R-:W-:Y:S01]  /*0cc0*/  LOP3.LUT R20, R92, R3, RZ, 0xfc, !PT ;  /* 0x000000035c147212 */ /* 0x000fe200078efcff */
[C---:B------:R-:W-:Y:S02]  /*0cd0*/  VIADD R0, R19.reuse, 0x70 ;  /* 0x0000007013007836 */ /* 0x040fe40000000000 */
[----:B------:R-:W-:Y:S01]  /*0ce0*/  VIADD R4, R19, 0x50 ;  /* 0x0000005013047836 */ /* 0x000fe20000000000 */
[----:B------:R-:W-:Y:S02]  /*0cf0*/  ISETP.GT.U32.AND P2, PT, R18, R11, PT ;  /* 0x0000000b1200720c */ /* 0x000fe40003f44070 */
[----:B------:R-:W-:Y:S02]  /*0d00*/  IABS R7, R0 ;  /* 0x0000000000077213 */ /* 0x000fe40000000000 */
[C---:B------:R-:W-:Y:S02]  /*0d10*/  LOP3.LUT R21, R20.reuse, 0x60, RZ, 0xfc, !PT ;  /* 0x0000006014157812 */ /* 0x040fe400078efcff */
[----:B------:R-:W-:-:S02]  /*0d20*/  LOP3.LUT R22, R20, 0x40, RZ, 0xfc, !PT ;  /* 0x0000004014167812 */ /* 0x000fc400078efcff */
[----:B------:R-:W-:Y:S01]  /*0d30*/  ISETP.GE.AND P1, PT, R0, RZ, PT ;  /* 0x000000ff0000720c */ /* 0x000fe20003f26270 */
[C---:B------:R-:W-:Y:S01]  /*0d40*/  IMAD.HI.U32 R0, R2.reuse, R7, RZ ;  /* 0x0000000702007227 */ /* 0x040fe200078e00ff */
[----:B------:R-:W-:Y:S02]  /*0d50*/  IABS R10, R21 ;  /* 0x00000015000a7213 */ /* 0x000fe40000000000 */
[----:B------:R-:W-:Y:S01]  /*0d60*/  IABS R12, R4 ;  /* 0x00000004000c7213 */ /* 0x000fe20000000000 */
[----:B------:R-:W-:Y:S01]  /*0d70*/  @!P2 IMAD.IADD R11, R11, 0x1, -R18 ;  /* 0x000000010b0ba824 */ /* 0x000fe200078e0a12 */
[----:B------:R-:W-:Y:S01]  /*0d80*/  IABS R13, R22 ;  /* 0x00000016000d7213 */ /* 0x000fe20000000000 */
[----:B------:R-:W-:Y:S01]  /*0d90*/  IMAD.HI.U32 R3, R2, R10, RZ ;  /* 0x0000000a02037227 */ /* 0x000fe200078e00ff */
[----:B------:R-:W-:Y:S02]  /*0da0*/  ISETP.GE.AND P0, PT, R4, RZ, PT ;  /* 0x000000ff0400720c */ /* 0x000fe40003f06270 */
[----:B------:R-:W-:Y:S01]  /*0db0*/  ISETP.GT.U32.AND P3, PT, R18, R11, PT ;  /* 0x0000000b1200720c */ /* 0x000fe20003f64070 */
[----:B------:R-:W-:Y:S01]  /*0dc0*/  IMAD.MOV R0, RZ, RZ, -R0 ;  /* 0x000000ffff007224 */ /* 0x000fe200078e0a00 */
[----:B------:R-:W-:Y:S01]  /*0dd0*/  ISETP.NE.AND P2, PT, R8, RZ, PT ;  /* 0x000000ff0800720c */ /* 0x000fe20003f45270 */
[----:B------:R-:W-:Y:S01]  /*0de0*/  IMAD.HI.U32 R4, R2, R12, RZ ;  /* 0x0000000c02047227 */ /* 0x000fe200078e00ff */
[----:B------:R-:W-:-:S03]  /*0df0*/  LOP3.LUT R24, R20, 0x20, RZ, 0xfc, !PT ;  /* 0x0000002014187812 */ /* 0x000fc600078efcff */
[----:B------:R-:W-:-:S04]  /*0e00*/  IMAD.HI.U32 R6, R2, R13, RZ ;  /* 0x0000000d02067227 */ /* 0x000fc800078e00ff */
[----:B------:R-:W-:Y:S02]  /*0e10*/  IMAD.MOV R3, RZ, RZ, -R3 ;  /* 0x000000ffff037224 */ /* 0x000fe400078e0a03 */
[C---:B------:R-:W-:Y:S02]  /*0e20*/  IMAD R0, R17.reuse, R0, R7 ;  /* 0x0000000011007224 */ /* 0x040fe400078e0207 */
[----:B------:R-:W-:Y:S02]  /*0e30*/  IMAD.MOV R7, RZ, RZ, -R4 ;  /* 0x000000ffff077224 */ /* 0x000fe400078e0a04 */
[----:B------:R-:W-:Y:S01]  /*0e40*/  IMAD.MOV R14, RZ, RZ, -R6 ;  /* 0x000000ffff0e7224 */ /* 0x000fe200078e0a06 */
[----:B------:R-:W-:Y:S01]  /*0e50*/  ISETP.GT.U32.AND P5, PT, R17, R0, PT ;  /* 0x000000001100720c */ /* 0x000fe20003fa4070 */
[----:B------:R-:W-:Y:S01]  /*0e60*/  @!P3 IMAD.IADD R11, R11, 0x1, -R18 ;  /* 0x000000010b0bb824 */ /* 0x000fe200078e0a12 */
[----:B------:R-:W-:Y:S01]  /*0e70*/  IABS R18, R20 ;  /* 0x0000001400127213 */ /* 0x000fe20000000000 */
[----:B------:R-:W-:-:S02]  /*0e80*/  IMAD R3, R17, R3, R10 ;  /* 0x0000000311037224 */ /* 0x000fc400078e020a */
[C---:B------:R-:W-:Y:S01]  /*0e90*/  IMAD R6, R17.reuse, R7, R12 ;  /* 0x0000000711067224 */ /* 0x040fe200078e020c */
[----:B------:R-:W-:Y:S01]  /*0ea0*/  IABS R12, R24 ;  /* 0x00000018000c7213 */ /* 0x000fe20000000000 */
[C---:B------:R-:W-:Y:S01]  /*0eb0*/  IMAD R7, R17.reuse, R14, R13 ;  /* 0x0000000e11077224 */ /* 0x040fe200078e020d */
[C---:B------:R-:W-:Y:S01]  /*0ec0*/  ISETP.GT.U32.AND P6, PT, R17.reuse, R3, PT ;  /* 0x000000031100720c */ /* 0x040fe20003fc4070 */
[----:B------:R-:W-:Y:S01]  /*0ed0*/  IMAD.MOV.U32 R13, RZ, RZ, R11 ;  /* 0x000000ffff0d7224 */ /* 0x000fe200078e000b */
[----:B------:R-:W-:Y:S01]  /*0ee0*/  ISETP.GT.U32.AND P3, PT, R17, R6, PT ;  /* 0x000000061100720c */ /* 0x000fe20003f64070 */
[----:B------:R-:W-:-:S04]  /*0ef0*/  IMAD.HI.U32 R4, R2, R16, RZ ;  /* 0x0000001002047227 */ /* 0x000fc800078e00ff */
[----:B------:R-:W-:Y:S01]  /*0f00*/  @!P4 IMAD.MOV R13, RZ, RZ, -R13 ;  /* 0x000000ffff0dc224 */ /* 0x000fe200078e0a0d */
[----:B------:R-:W-:Y:S01]  /*0f10*/  ISETP.GT.U32.AND P4, PT, R17, R7, PT ;  /* 0x000000071100720c */ /* 0x000fe20003f84070 */
[----:B------:R-:W-:Y:S01]  /*0f20*/  VIADD R11, R19, 0x10 ;  /* 0x00000010130b7836 */ /* 0x000fe20000000000 */
[----:B------:R-:W-:Y:S01]  /*0f30*/  @!P2 LOP3.LUT R13, RZ, R8, RZ, 0x33, !PT ;  /* 0x00000008ff0da212 */ /* 0x000fe200078e33ff */
[----:B------:R-:W-:Y:S02]  /*0f40*/  IMAD.MOV R4, RZ, RZ, -R4 ;  /* 0x000000ffff047224 */ /* 0x000fe400078e0a04 */
[--C-:B------:R-:W-:Y:S01]  /*0f50*/  @!P6 IMAD.IADD R3, R3, 0x1, -R17.reuse ;  /* 0x000000010303e824 */ /* 0x100fe200078e0a11 */
[----:B------:R-:W-:Y:S01]  /*0f60*/  IABS R14, R11 ;  /* 0x0000000b000e7213 */ /* 0x000fe20000000000 */
[--C-:B------:R-:W-:Y:S02]  /*0f70*/  @!P3 IMAD.IADD R6, R6, 0x1, -R17.reuse ;  /* 0x000000010606b824 */ /* 0x100fe400078e0a11 */
[C---:B------:R-:W-:Y:S01]  /*0f80*/  IMAD R10, R17.reuse, R4, R16 ;  /* 0x00000004110a7224 */ /* 0x040fe200078e0210 */
[----:B------:R-:W-:Y:S01]  /*0f90*/  ISETP.GT.U32.AND P3, PT, R17, R3, PT ;  /* 0x000000031100720c */ /* 0x000fe20003f64070 */
[----:B------:R-:W-:-:S02]  /*0fa0*/  @!P5 IMAD.IADD R0, R0, 0x1, -R17 ;  /* 0x000000010000d824 */ /* 0x000fc400078e0a11 */
[----:B------:R-:W-:Y:S01]  /*0fb0*/  @!P4 IMAD.IADD R7, R7, 0x1, -R17 ;  /* 0x000000010707c824 */ /* 0x000fe200078e0a11 */
[C---:B------:R-:W-:Y:S01]  /*0fc0*/  ISETP.GT.U32.AND P4, PT, R17.reuse, R6, PT ;  /* 0x000000061100720c */ /* 0x040fe20003f84070 */
[C---:B------:R-:W-:Y:S01]  /*0fd0*/  IMAD.HI.U32 R4, R2.reuse, R12, RZ ;  /* 0x0000000c02047227 */ /* 0x040fe200078e00ff */
[C---:B------:R-:W-:Y:S02]  /*0fe0*/  ISETP.GT.U32.AND P2, PT, R17.reuse, R0, PT ;  /* 0x000000001100720c */ /* 0x040fe40003f44070 */
[C---:B------:R-:W-:Y:S01]  /*0ff0*/  ISETP.GT.U32.AND P5, PT, R17.reuse, R7, PT ;  /* 0x000000071100720c */ /* 0x040fe20003fa4070 */
[----:B------:R-:W-:Y:S01]  /*1000*/  IMAD.HI.U32 R8, R2, R14, RZ ;  /* 0x0000000e02087227 */ /* 0x000fe200078e00ff */
[----:B------:R-:W-:-:S03]  /*1010*/  ISETP.GT.U32.AND P6, PT, R17, R10, PT ;  /* 0x0000000a1100720c */ /* 0x000fc60003fc4070 */
[----:B------:R-:W-:Y:S02]  /*1020*/  IMAD.MOV R4, RZ, RZ, -R4 ;  /* 0x000000ffff047224 */ /* 0x000fe400078e0a04 */
[----:B------:R-:W-:Y:S02]  /*1030*/  IMAD.MOV R16, RZ, RZ, -R8 ;  /* 0x000000ffff107224 */ /* 0x000fe400078e0a08 */
[C---:B------:R-:W-:Y:S02]  /*1040*/  IMAD R8, R17.reuse, R4, R12 ;  /* 0x0000000411087224 */ /* 0x040fe400078e020c */
[----:B------:R-:W-:Y:S01]  /*1050*/  IMAD R12, R17, R16, R14 ;  /* 0x00000010110c7224 */ /* 0x000fe200078e020e */
[----:B------:R-:W-:Y:S01]  /*1060*/  SHF.R.S32.HI R16, RZ, 0x2, R5 ;  /* 0x00000002ff107819 */ /* 0x000fe20000011405 */
[----:B------:R-:W-:Y:S01]  /*1070*/  IMAD.HI.U32 R2, R2, R18, RZ ;  /* 0x0000001202027227 */ /* 0x000fe200078e00ff */
[----:B------:R-:W-:Y:S02]  /*1080*/  LOP3.LUT R14, R5, 0x3, RZ, 0xc0, !PT ;  /* 0x00000003050e7812 */ /* 0x000fe400078ec0ff */
[----:B------:R-:W-:Y:S01]  /*1090*/  SGXT R16, R16, 0x1 ;  /* 0x000000011010781a */ /* 0x000fe20000000200 */
[--C-:B------:R-:W-:Y:S01]  /*10a0*/  @!P3 IMAD.IADD R3, R3, 0x1, -R17.reuse ;  /* 0x000000010303b824 */ /* 0x100fe200078e0a11 */
[----:B------:R-:W-:Y:S01]  /*10b0*/  ISETP.GT.U32.AND P3, PT, R17, R8, PT ;  /* 0x000000081100720c */ /* 0x000fe20003f64070 */
[--C-:B------:R-:W-:Y:S01]  /*10c0*/  @!P5 IMAD.IADD R7, R7, 0x1, -R17.reuse ;  /* 0x000000010707d824 */ /* 0x100fe200078e0a11 */
[----:B------:R-:W-:Y:S01]  /*10d0*/  ISETP.GT.U32.AND P5, PT, R17, R12, PT ;  /* 0x0000000c1100720c */ /* 0x000fe20003fa4070 */
[----:B------:R-:W-:Y:S01]  /*10e0*/  IMAD.MOV R2, RZ, RZ, -R2 ;  /* 0x000000ffff027224 */ /* 0x000fe200078e0a02 */
[----:B------:R-:W-:Y:S01]  /*10f0*/  LOP3.LUT R16, R16, 0x90, RZ, 0xc0, !PT ;  /* 0x0000009010107812 */ /* 0x000fe200078ec0ff */
[--C-:B------:R-:W-:Y:S01]  /*1100*/  @!P2 IMAD.IADD R0, R0, 0x1, -R17.reuse ;  /* 0x000000010000a824 */ /* 0x100fe200078e0a11 */
[----:B------:R-:W-:Y:S01]  /*1110*/  ISETP.GE.AND P2, PT, R23, RZ, PT ;  /* 0x000000ff1700720c */ /* 0x000fe20003f46270 */
[--C-:B------:R-:W-:Y:S01]  /*1120*/  @!P4 IMAD.IADD R6, R6, 0x1, -R17.reuse ;  /* 0x000000010606c824 */ /* 0x100fe200078e0a11 */
[----:B------:R-:W-:Y:S01]  /*1130*/  ISETP.GE.AND P4, PT, R11, RZ, PT ;  /* 0x000000ff0b00720c */ /* 0x000fe20003f86270 */
[--C-:B------:R-:W-:Y:S01]  /*1140*/  @!P6 IMAD.IADD R10, R10, 0x1, -R17.reuse ;  /* 0x000000010a0ae824 */ /* 0x100fe200078e0a11 */
[----:B------:R-:W-:Y:S01]  /*1150*/  ISETP.GE.AND P6, PT, R21, RZ, PT ;  /* 0x000000ff1500720c */ /* 0x000fe20003fc6270 */
[----:B------:R-:W-:Y:S01]  /*1160*/  IMAD R11, R17, R2, R18 ;  /* 0x00000002110b7224 */ /* 0x000fe200078e0212 */
[----:B------:R-:W-:Y:S01]  /*1170*/  LOP3.LUT R18, R16, 0x10, R28, 0x78, !PT ;  /* 0x0000001010127812 */ /* 0x000fe200078e781c */
[----:B------:R-:W-:Y:S01]  /*1180*/  IMAD.MOV.U32 R2, RZ, RZ, R0 ;  /* 0x000000ffff027224 */ /* 0x000fe200078e0000 */
[----:B------:R-:W-:Y:S01]  /*1190*/  LOP3.LUT R21, R5, 0x1f, RZ, 0xc0, !PT ;  /* 0x0000001f05157812 */ /* 0x000fe200078ec0ff */
[----:B------:R-:W-:Y:S01]  /*11a0*/  @!P3 IMAD.IADD R8, R8, 0x1, -R17 ;  /* 0x000000010808b824 */ /* 0x000fe200078e0a11 */
[C---:B------:R-:W-:Y:S01]  /*11b0*/  ISETP.GT.U32.AND P3, PT, R17.reuse, R11, PT ;  /* 0x0000000b1100720c */ /* 0x040fe20003f64070 */
[----:B------:R-:W-:Y:S01]  /*11c0*/  @!P1 IMAD.MOV R2, RZ, RZ, -R2 ;  /* 0x000000ffff029224 */ /* 0x000fe200078e0a02 */
[----:B------:R-:W-:Y:S01]  /*11d0*/  ISETP.GT.U32.AND P1, PT, R17, R10, PT ;  /* 0x0000000a1100720c */ /* 0x000fe20003f24070 */
[----:B------:R-:W-:Y:S01]  /*11e0*/  IMAD.MOV.U32 R4, RZ, RZ, R3 ;  /* 0x000000ffff047224 */ /* 0x000fe200078e0003 */
[----:B------:R-:W-:Y:S01]  /*11f0*/  LOP3.LUT R3, R29, 0x300, RZ, 0xc0, !PT ;  /* 0x000003001d037812 */ /* 0x000fe200078ec0ff */
[----:B------:R-:W-:Y:S01]  /*1200*/  @!P5 IMAD.IADD R12, R12, 0x1, -R17 ;  /* 0x000000010c0cd824 */ /* 0x000fe200078e0a11 */
[----:B-----5:R-:W-:Y:S01]  /*1210*/  CS2R R28, SRZ ;  /* 0x00000000001c7805 */ /* 0x020fe2000001ff00 */
[----:B------:R-:W-:Y:S01]  /*1220*/  @!P6 IMAD.MOV R4, RZ, RZ, -R4 ;  /* 0x000000ffff04e224 */ /* 0x000fe200078e0a04 */
[----:B------:R-:W-:Y:S01]  /*1230*/  ISETP.GT.U32.AND P6, PT, R17, R8, PT ;  /* 0x000000081100720c */ /* 0x000fe20003fc4070 */
[----:B------:R-:W-:Y:S01]  /*1240*/  IMAD.SHL.U32 R16, R5, 0x40, RZ ;  /* 0x0000004005107824 */ /* 0x000fe200078e00ff */
[----:B------:R-:W-:Y:S01]  /*1250*/  ISETP.GT.U32.AND P5, PT, R17, R12, PT ;  /* 0x0000000c1100720c */ /* 0x000fe20003fa4070 */
[----:B------:R-:W-:Y:S01]  /*1260*/  @!P0 IMAD.MOV R6, RZ, RZ, -R6 ;  /* 0x000000ffff068224 */ /* 0x000fe200078e0a06 */
[----:B------:R-:W-:Y:S01]  /*1270*/  IADD3 R3, PT, PT, R18, UR5, R3 ;  /* 0x0000000512037c10 */ /* 0x000fe2000fffe003 */
[--C-:B------:R-:W-:Y:S01]  /*1280*/  @!P3 IMAD.IADD R11, R11, 0x1, -R17.reuse ;  /* 0x000000010b0bb824 */ /* 0x100fe200078e0a11 */
[----:B------:R-:W-:Y:S01]  /*1290*/  LOP3.LUT R16, R16, 0x400, RZ, 0xc0, !PT ;  /* 0x0000040010107812 */ /* 0x000fe200078ec0ff */
[----:B------:R-:W-:Y:S01]  /*12a0*/  @!P1 IMAD.IADD R10, R10, 0x1, -R17 ;  /* 0x000000010a0a9824 */ /* 0x000fe200078e0a11 */
[----:B------:R-:W-:Y:S01]  /*12b0*/  ISETP.GE.AND P1, PT, R20, RZ, PT ;  /* 0x000000ff1400720c */ /* 0x000fe20003f26270 */
[----:B------:R-:W-:Y:S01]  /*12c0*/  IMAD R0, R14, 0x420, RZ ;  /* 0x000004200e007824 */ /* 0x000fe200078e02ff */
[----:B------:R-:W0:Y:S01]  /*12d0*/  LDC R20, c[0x0][0x3a8] ;  /* 0x0000ea00ff147b82 */ /* 0x000e220000000800 */
[----:B------:R-:W-:Y:S01]  /*12e0*/  ISETP.GT.U32.AND P3, PT, R17, R11, PT ;  /* 0x0000000b1100720c */ /* 0x000fe20003f64070 */
[----:B------:R-:W-:Y:S01]  /*12f0*/  IMAD.IADD R3, R16, 0x1, R3 ;  /* 0x0000000110037824 */ /* 0x000fe200078e0203 */
[----:B------:R-:W-:Y:S01]  /*1300*/  ISETP.NE.AND P0, PT, R9, RZ, PT ;  /* 0x000000ff0900720c */ /* 0x000fe20003f05270 */
[--C-:B------:R-:W-:Y:S01]  /*1310*/  @!P6 IMAD.IADD R8, R8, 0x1, -R17.reuse ;  /* 0x000000010808e824 */ /* 0x100fe200078e0a11 */
[----:B------:R-:W-:Y:S01]  /*1320*/  ISETP.GE.AND P6, PT, R22, RZ, PT ;  /* 0x000000ff1600720c */ /* 0x000fe20003fc6270 */
[----:B------:R-:W-:Y:S01]  /*1330*/  @!P5 IMAD.IADD R12, R12, 0x1, -R17 ;  /* 0x000000010c0cd824 */ /* 0x000fe200078e0a11 */
[----:B------:R-:W-:Y:S01]  /*1340*/  ISETP.GE.AND P5, PT, R24, RZ, PT ;  /* 0x000000ff1800720c */ /* 0x000fe20003fa6270 */
[----:B------:R-:W-:Y:S01]  /*1350*/  IMAD R3, R14, 0x20, R3 ;  /* 0x000000200e037824 */ /* 0x000fe200078e0203 */
[----:B------:R-:W-:Y:S01]  /*1360*/  SHF.R.S32.HI R14, RZ, 0x7, R5 ;  /* 0x00000007ff0e7819 */ /* 0x000fe20000011405 */
[----:B------:R-:W-:Y:S01]  /*1370*/  @!P2 IMAD.MOV R10, RZ, RZ, -R10 ;  /* 0x000000ffff0aa224 */ /* 0x000fe200078e0a0a */
[----:B------:R-:W-:Y:S01]  /*1380*/  LOP3.LUT R0, R0, R15, RZ, 0x3c, !PT ;  /* 0x0000000f00007212 */ /* 0x000fe200078e3cff */
[----:B------:R-:W-:Y:S01]  /*1390*/  @!P4 IMAD.MOV R12, RZ, RZ, -R12 ;  /* 0x000000ffff0cc224 */ /* 0x000fe200078e0a0c */
[----:B------:R1:W-:Y:S01]  /*13a0*/  STL [R1+0x20], R3 ;  /* 0x0000200301007387 */ /* 0x0003e20000100800 */
[----:B------:R-:W-:Y:S01]  /*13b0*/  @!P3 IMAD.IADD R11, R11, 0x1, -R17 ;  /* 0x000000010b0bb824 */ /* 0x000fe200078e0a11 */
[----:B------:R-:W-:Y:S01]  /*13c0*/  LOP3.LUT P3, RZ, R5, 0x100, RZ, 0xc0, !PT ;  /* 0x0000010005ff7812 */ /* 0x000fe2000786c0ff */
[----:B------:R-:W-:Y:S01]  /*13d0*/  IMAD R13, R13, UR11, RZ ;  /* 0x0000000b0d0d7c24 */ /* 0x000fe2000f8e02ff */
[----:B------:R-:W-:Y:S01]  /*13e0*/  CS2R R16, SRZ ;  /* 0x0000000000107805 */ /* 0x000fe2000001ff00 */
[----:B------:R-:W-:Y:S01]  /*13f0*/  @!P6 IMAD.MOV R7, RZ, RZ, -R7 ;  /* 0x000000ffff07e224 */ /* 0x000fe200078e0a07 */
[----:B------:R-:W-:Y:S01]  /*1400*/  CS2R R18, SRZ ;  /* 0x0000000000127805 */ /* 0x000fe2000001ff00 */
[----:B------:R-:W-:-:S02]  /*1410*/  @!P5 IMAD.MOV R8, RZ, RZ, -R8 ;  /* 0x000000ffff08d224 */ /* 0x000fc400078e0a08 */
[----:B------:R-:W-:Y:S01]  /*1420*/  @!P1 IMAD.MOV R11, RZ, RZ, -R11 ;  /* 0x000000ffff0b9224 */ /* 0x000fe200078e0a0b */
[----:B-1----:R-:W-:Y:S01]  /*1430*/  LOP3.LUT R3, RZ, R9, RZ, 0x33, !PT ;  /* 0x00000009ff037212 */ /* 0x002fe200078e33ff */
[-C--:B0-----:R-:W-:Y:S01]  /*1440*/  IMAD R22, R113, R20.reuse, RZ ;  /* 0x0000001471167224 */ /* 0x081fe200078e02ff */
[----:B------:R-:W-:Y:S01]  /*1450*/  SGXT R9, R14, 0x1 ;  /* 0x000000010e09781a */ /* 0x000fe20000000200 */
[----:B------:R-:W-:Y:S01]  /*1460*/  IMAD R23, R89, R20, RZ ;  /* 0x0000001459177224 */ /* 0x000fe200078e02ff */
[C---:B------:R-:W-:Y:S01]  /*1470*/  SEL R2, R3.reuse, R2, !P0 ;  /* 0x0000000203027207 */ /* 0x040fe20004000000 */
[----:B------:R-:W-:Y:S01]  /*1480*/  IMAD R22, R88, R20, RZ ;  /* 0x0000001458167224 */ /* 0x000fe200078e02ff */
[----:B------:R-:W-:Y:S01]  /*1490*/  SEL R4, R3, R4, !P0 ;  /* 0x0000000403047207 */ /* 0x000fe20004000000 */
[----:B------:R-:W-:Y:S01]  /*14a0*/  IMAD R24, R87, R20, RZ ;  /* 0x0000001457187224 */ /* 0x000fe200078e02ff */
[C---:B------:R-:W-:Y:S01]  /*14b0*/  SEL R6, R3.reuse, R6, !P0 ;  /* 0x0000000603067207 */ /* 0x040fe20004000000 */
[----:B------:R0:W-:Y:S01]  /*14c0*/  STL [R1+0x6c], R23 ;  /* 0x00006c1701007387 */ /* 0x0001e20000100800 */
[C---:B------:R-:W-:Y:S01]  /*14d0*/  SEL R7, R3.reuse, R7, !P0 ;  /* 0x0000000703077207 */ /* 0x040fe20004000000 */
[----:B--2---:R-:W-:Y:S01]  /*14e0*/  IMAD R2, R2, UR10, RZ ;  /* 0x0000000a02027c24 */ /* 0x004fe2000f8e02ff */
[C---:B------:R-:W-:Y:S01]  /*14f0*/  SEL R10, R3.reuse, R10, !P0 ;  /* 0x0000000a030a7207 */ /* 0x040fe20004000000 */
[----:B------:R1:W-:Y:S01]  /*1500*/  STL [R1+0x68], R22 ;  /* 0x0000681601007387 */ /* 0x0003e20000100800 */
[C---:B------:R-:W-:Y:S01]  /*1510*/  SEL R8, R3.reuse, R8, !P0 ;  /* 0x0000000803087207 */ /* 0x040fe20004000000 */
[----:B------:R-:W-:Y:S01]  /*1520*/  IMAD R4, R4, UR10, RZ ;  /* 0x0000000a04047c24 */ /* 0x000fe2000f8e02ff */
[C---:B------:R-:W-:Y:S01]  /*1530*/  SEL R12, R3.reuse, R12, !P0 ;  /* 0x0000000c030c7207 */ /* 0x040fe20004000000 */
[----:B------:R-:W-:Y:S01]  /*1540*/  IMAD R6, R6, UR10, RZ ;  /* 0x0000000a06067c24 */ /* 0x000fe2000f8e02ff */
[----:B------:R-:W-:Y:S01]  /*1550*/  SEL R3, R3, R11, !P0 ;  /* 0x0000000b03037207 */ /* 0x000fe20004000000 */
[-C--:B0-----:R-:W-:Y:S01]  /*1560*/  IMAD R23, R86, R20.reuse, RZ ;  /* 0x0000001456177224 */ /* 0x081fe200078e02ff */
[----:B------:R0:W-:Y:S01]  /*1570*/  STL [R1+0x64], R24 ;  /* 0x0000641801007387 */ /* 0x0001e20000100800 */
[----:B------:R-:W-:Y:S01]  /*1580*/  IMAD R7, R7, UR10, RZ ;  /* 0x0000000a07077c24 */ /* 0x000fe2000f8e02ff */
[----:B------:R-:W-:Y:S01]  /*1590*/  SEL R14, RZ, 0x108, !P3 ;  /* 0x00000108ff0e7807 */ /* 0x000fe20005800000 */
[----:B------:R-:W-:Y:S01]  /*15a0*/  IMAD R10, R10, UR10, RZ ;  /* 0x0000000a0a0a7c24 */ /* 0x000fe2000f8e02ff */
[----:B------:R2:W-:Y:S01]  /*15b0*/  STL [R1+0x60], R23 ;  /* 0x0000601701007387 */ /* 0x0005e20000100800 */
[----:B------:R-:W-:Y:S01]  /*15c0*/  IMAD R8, R8, UR10, RZ ;  /* 0x0000000a08087c24 */ /* 0x000fe2000f8e02ff */
[----:B------:R-:W-:Y:S01]  /*15d0*/  LOP3.LUT R79, R14, 0xff, R5, 0x78, !PT ;  /* 0x000000ff0e4f7812 */ /* 0x000fe200078e7805 */
[----:B------:R-:W-:Y:S01]  /*15e0*/  IMAD R12, R12, UR10, RZ ;  /* 0x0000000a0c0c7c24 */ /* 0x000fe2000f8e02ff */
[----:B------:R-:W-:Y:S01]  /*15f0*/  SHF.R.S32.HI R93, RZ, 0x1f, R2 ;  /* 0x0000001fff5d7819 */ /* 0x000fe20000011402 */
[----:B------:R-:W-:Y:S01]  /*1600*/  IMAD R3, R3, UR10, RZ ;  /* 0x0000000a03037c24 */ /* 0x000fe2000f8e02ff */
[----:B------:R-:W4:Y:S01]  /*1610*/  LDCU UR10, c[0x0][0x3ac] ;  /* 0x00007580ff0a77ac */ /* 0x000f220008000800 */
[-C--:B-1----:R-:W-:Y:S01]  /*1620*/  IMAD R22, R85, R20.reuse, RZ ;  /* 0x0000001455167224 */ /* 0x082fe200078e02ff */
[----:B---3--:R-:W-:Y:S01]  /*1630*/  IADD3 R94, P0, PT, R2, UR14, RZ ;  /* 0x0000000e025e7c10 */ /* 0x008fe2000ff1e0ff */
[-C--:B0-----:R-:W-:Y:S01]  /*1640*/  IMAD R24, R84, R20.reuse, RZ ;  /* 0x0000001454187224 */ /* 0x081fe200078e02ff */
[----:B------:R-:W-:Y:S01]  /*1650*/  SHF.R.S32.HI R95, RZ, 0x1f, R4 ;  /* 0x0000001fff5f7819 */ /* 0x000fe20000011404 */
[----:B--2---:R-:W-:Y:S01]  /*1660*/  IMAD R23, R83, R20, RZ ;  /* 0x0000001453177224 */ /* 0x004fe200078e02ff */
[----:B------:R0:W-:Y:S01]  /*1670*/  STL [R1+0x5c], R22 ;  /* 0x00005c1601007387 */ /* 0x0001e20000100800 */
[----:B------:R-:W-:-:S02]  /*1680*/  IADD3 R96, P6, PT, R4, UR14, RZ ;  /* 0x0000000e04607c10 */ /* 0x000fc4000ffde0ff */
[----:B------:R-:W-:Y:S02]  /*1690*/  CS2R R14, SRZ ;  /* 0x00000000000e7805 */ /* 0x000fe4000001ff00 */
[----:B------:R-:W-:Y:S01]  /*16a0*/  IADD3.X R93, PT, PT, R93, UR15, RZ, P0, !PT ;  /* 0x0000000f5d5d7c10 */ /* 0x000fe200087fe4ff */
[----:B------:R1:W-:Y:S01]  /*16b0*/  STL [R1+0x58], R24 ;  /* 0x0000581801007387 */ /* 0x0003e20000100800 */
[----:B------:R-:W-:Y:S02]  /*16c0*/  IADD3 R112, P0, PT, R3, UR14, RZ ;  /* 0x0000000e03707c10 */ /* 0x000fe4000ff1e0ff */
[----:B------:R-:W-:Y:S01]  /*16d0*/  IADD3 R98, P5, PT, R6, UR14, RZ ;  /* 0x0000000e06627c10 */ /* 0x000fe2000ffbe0ff */
[----:B------:R2:W-:Y:S01]  /*16e0*/  STL [R1+0x54], R23 ;  /* 0x0000541701007387 */ /* 0x0005e20000100800 */
[----:B------:R-:W-:Y:S01]  /*16f0*/  IADD3 R100, P4, PT, R7, UR14, RZ ;  /* 0x0000000e07647c10 */ /* 0x000fe2000ff9e0ff */
[-C--:B0-----:R-:W-:Y:S01]  /*1700*/  IMAD R22, R82, R20.reuse, RZ ;  /* 0x0000001452167224 */ /* 0x081fe200078e02ff */
[----:B------:R-:W-:Y:S01]  /*1710*/  IADD3 R102, P3, PT, R10, UR14, RZ ;  /* 0x0000000e0a667c10 */ /* 0x000fe2000ff7e0ff */
[----:B----4-:R-:W-:Y:S01]  /*1720*/  IMAD R21, R21, UR10, RZ ;  /* 0x0000000a15157c24 */ /* 0x010fe2000f8e02ff */
[----:B------:R-:W-:Y:S01]  /*1730*/  IADD3 R104, P2, PT, R8, UR14, RZ ;  /* 0x0000000e08687c10 */ /* 0x000fe2000ff5e0ff */
[-C--:B-1----:R-:W-:Y:S01]  /*1740*/  IMAD R24, R81, R20.reuse, RZ ;  /* 0x0000001451187224 */ /* 0x082fe200078e02ff */
[----:B------:R0:W-:Y:S01]  /*1750*/  STL [R1+0x50], R22 ;  /* 0x0000501601007387 */ /* 0x0001e20000100800 */
[----:B------:R-:W-:Y:S01]  /*1760*/  IADD3 R106, P1, PT, R12, UR14, RZ ;  /* 0x0000000e0c6a7c10 */ /* 0x000fe2000ff3e0ff */
[----:B------:R-:W-:Y:S01]  /*1770*/  USHF.L.U32 UR4, UR10, 0x5, URZ ;  /* 0x000000050a047899 */ /* 0x000fe200080006ff */
[-C--:B--2---:R-:W-:Y:S01]  /*1780*/  IMAD R23, R80, R20.reuse, RZ ;  /* 0x0000001450177224 */ /* 0x084fe200078e02ff */
[----:B------:R1:W-:Y:S01]  /*1790*/  STL [R1+0x4c], R24 ;  /* 0x00004c1801007387 */ /* 0x0003e20000100800 */
[----:B------:R-:W-:Y:S01]  /*17a0*/  SHF.R.S32.HI R21, RZ, 0x1f, R21 ;  /* 0x0000001fff157819 */ /* 0x000fe20000011415 */
[----:B------:R-:W-:Y:S01]  /*17b0*/  USHF.R.S32.HI UR10, URZ, 0x1f, UR4 ;  /* 0x0000001fff0a7899 */ /* 0x000fe20008011404 */
[----:B------:R-:W-:Y:S01]  /*17c0*/  LOP3.LUT R21, R79, 0x30, RZ, 0x3c, !PT ;  /* 0x000000304f157812 */ /* 0x000fe200078e3cff */
[----:B------:R2:W-:Y:S01]  /*17d0*/  STL [R1+0x48], R23 ;  /* 0x0000481701007387 */ /* 0x0005e20000100800 */
[----:B------:R-:W-:Y:S01]  /*17e0*/  IADD3.X R95, PT, PT, R95, UR15, RZ, P6, !PT ;  /* 0x0000000f5f5f7c10 */ /* 0x000fe2000b7fe4ff */
[----:B0-----:R-:W-:Y:S01]  /*17f0*/  IMAD R22, R77, R20, RZ ;  /* 0x000000144d167224 */ /* 0x001fe200078e02ff */
[----:B------:R-:W-:-:S02]  /*1800*/  SHF.R.S32.HI R3, RZ, 0x1f, R3 ;  /* 0x0000001fff037819 */ /* 0x000fc40000011403 */
[----:B------:R-:W-:Y:S01]  /*1810*/  LOP3.LUT R78, R9, 0x90, RZ, 0xc0, !PT ;  /* 0x00000090094e7812 */ /* 0x000fe200078ec0ff */
[-C--:B-1----:R-:W-:Y:S01]  /*1820*/  IMAD R24, R76, R20.reuse, RZ ;  /* 0x000000144c187224 */ /* 0x082fe200078e02ff */
[----:B------:R0:W-:Y:S01]  /*1830*/  STL [R1+0x44], R22 ;  /* 0x0000441601007387 */ /* 0x0001e20000100800 */
[----:B------:R-:W-:Y:S01]  /*1840*/  IADD3 R2, P6, PT, R13, UR12, RZ ;  /* 0x0000000c0d027c10 */ /* 0x000fe2000ffde0ff */
[-C--:B--2---:R-:W-:Y:S02]  /*1850*/  IMAD R23, R27, R20.reuse, RZ ;  /* 0x000000141b177224 */ /* 0x084fe400078e02ff */
[----:B------:R-:W-:Y:S01]  /*1860*/  STL [R1+0x40], R24 ;  /* 0x0000401801007387 */ /* 0x000fe20000100800 */
[----:B------:R-:W-:Y:S02]  /*1870*/  SHF.R.S32.HI R6, RZ, 0x1f, R6 ;  /* 0x0000001fff067819 */ /* 0x000fe40000011406 */
[----:B------:R-:W-:Y:S01]  /*1880*/  SHF.R.S32.HI R7, RZ, 0x1f, R7 ;  /* 0x0000001fff077819 */ /* 0x000fe20000011407 */
[----:B------:R-:W-:Y:S01]  /*1890*/  STL [R1+0x3c], R23 ;  /* 0x00003c1701007387 */ /* 0x000fe20000100800 */
[----:B------:R-:W-:Y:S01]  /*18a0*/  SHF.R.S32.HI R10, RZ, 0x1f, R10 ;  /* 0x0000001fff0a7819 */ /* 0x000fe2000001140a */
[-C--:B0-----:R-:W-:Y:S01]  /*18b0*/  IMAD R22, R26, R20.reuse, RZ ;  /* 0x000000141a167224 */ /* 0x081fe200078e02ff */
[----:B------:R-:W-:Y:S01]  /*18c0*/  SHF.R.S32.HI R8, RZ, 0x1f, R8 ;  /* 0x0000001fff087819 */ /* 0x000fe20000011408 */
[----:B------:R-:W-:Y:S01]  /*18d0*/  IMAD R20, R25, R20, RZ ;  /* 0x0000001419147224 */ /* 0x000fe200078e02ff */
[----:B------:R-:W-:-:S02]  /*18e0*/  SHF.R.S32.HI R12, RZ, 0x1f, R12 ;  /* 0x0000001fff0c7819 */ /* 0x000fc4000001140c */
[----:B------:R0:W-:Y:S01]  /*18f0*/  STL [R1+0x38], R22 ;  /* 0x0000381601007387 */ /* 0x0001e20000100800 */
[----:B------:R-:W-:Y:S02]  /*1900*/  IADD3.X R107, PT, PT, R3, UR15, RZ, P0, !PT ;  /* 0x0000000f036b7c10 */ /* 0x000fe400087fe4ff */
[----:B------:R-:W-:Y:S01]  /*1910*/  IADD3.X R97, PT, PT, R6, UR15, RZ, P5, !PT ;  /* 0x0000000f06617c10 */ /* 0x000fe2000affe4ff */
[----:B------:R1:W-:Y:S01]  /*1920*/  STL [R1+0x34], R20 ;  /* 0x0000341401007387 */ /* 0x0003e20000100800 */
[----:B------:R-:W-:Y:S02]  /*1930*/  IADD3.X R99, PT, PT, R7, UR15, RZ, P4, !PT ;  /* 0x0000000f07637c10 */ /* 0x000fe4000a7fe4ff */
[----:B------:R-:W-:Y:S02]  /*1940*/  CS2R R6, SRZ ;  /* 0x0000000000067805 */ /* 0x000fe4000001ff00 */
[----:B------:R-:W-:Y:S02]  /*1950*/  IADD3.X R101, PT, PT, R10, UR15, RZ, P3, !PT ;  /* 0x0000000f0a657c10 */ /* 0x000fe40009ffe4ff */
[----:B------:R-:W-:-:S02]  /*1960*/  CS2R R10, SRZ ;  /* 0x00000000000a7805 */ /* 0x000fc4000001ff00 */
[----:B------:R-:W-:Y:S02]  /*1970*/  IADD3.X R103, PT, PT, R8, UR15, RZ, P2, !PT ;  /* 0x0000000f08677c10 */ /* 0x000fe400097fe4ff */
[----:B------:R-:W-:Y:S02]  /*1980*/  CS2R R8, SRZ ;  /* 0x0000000000087805 */ /* 0x000fe4000001ff00 */
[C---:B0-----:R-:W-:Y:S02]  /*1990*/  LOP3.LUT R22, R79.reuse, 0x20, RZ, 0x3c, !PT ;  /* 0x000000204f167812 */ /* 0x041fe400078e3cff */
[----:B------:R-:W-:Y:S02]  /*19a0*/  IADD3.X R105, PT, PT, R12, UR15, RZ, P1, !PT ;  /* 0x0000000f0c697c10 */ /* 0x000fe40008ffe4ff */
[C---:B-1----:R-:W-:Y:S01]  /*19b0*/  LOP3.LUT R20, R79.reuse, 0x10, RZ, 0x3c, !PT ;  /* 0x000000104f147812 */ /* 0x042fe200078e3cff */
[----:B------:R0:W-:Y:S01]  /*19c0*/  STL [R1+0x84], R22 ;  /* 0x0000841601007387 */ /* 0x0001e20000100800 */
[----:B------:R-:W-:-:S02]  /*19d0*/  LOP3.LUT R20, R79, 0x40, RZ, 0x3c, !PT ;  /* 0x000000404f147812 */ /* 0x000fc400078e3cff */
[----:B------:R-:W-:Y:S01]  /*19e0*/  LEA.HI.X.SX32 R3, R13, UR13, 0x1, P6 ;  /* 0x0000000d0d037c11 */ /* 0x000fe2000b0f0eff */
[----:B------:R1:W-:Y:S01]  /*19f0*/  STL [R1+0x80], R21 ;  /* 0x0000801501007387 */ /* 0x0003e20000100800 */
[----:B------:R-:W-:Y:S02]  /*1a00*/  LOP3.LUT R78, R78, 0x17f, R5, 0x78, !PT ;  /* 0x0000017f4e4e7812 */ /* 0x000fe400078e7805 */
[----:B------:R-:W-:Y:S02]  /*1a10*/  CS2R R12, SRZ ;  /* 0x00000000000c7805 */ /* 0x000fe4000001ff00 */
[----:B------:R-:W-:Y:S01]  /*1a20*/  CS2R R4, SRZ ;  /* 0x0000000000047805 */ /* 0x000fe2000001ff00 */
[----:B------:R2:W-:Y:S01]  /*1a30*/  STL [R1+0x7c], R20 ;  /* 0x00007c1401007387 */ /* 0x0005e20000100800 */
[C---:B0-----:R-:W-:Y:S02]  /*1a40*/  LOP3.LUT R22, R79.reuse, 0x50, RZ, 0x3c, !PT ;  /* 0x000000504f167812 */ /* 0x041fe400078e3cff */
[----:B-1----:R-:W-:-:S03]  /*1a50*/  LOP3.LUT R21, R79, 0x60, RZ, 0x3c, !PT ;  /* 0x000000604f157812 */ /* 0x002fc600078e3cff */
[----:B------:R0:W-:Y:S01]  /*1a60*/  STL [R1+0x78], R22 ;  /* 0x0000781601007387 */ /* 0x0001e20000100800 */
[----:B--2---:R-:W-:-:S03]  /*1a70*/  LOP3.LUT R20, R79, 0x70, RZ, 0x3c, !PT ;  /* 0x000000704f147812 */ /* 0x004fc600078e3cff */
[----:B------:R1:W-:Y:S04]  /*1a80*/  STL [R1+0x74], R21 ;  /* 0x0000741501007387 */ /* 0x0003e80000100800 */
[----:B------:R2:W-:Y:S01]  /*1a90*/  STL [R1+0x70], R20 ;  /* 0x0000701401007387 */ /* 0x0005e20000100800 */
[C---:B0-----:R-:W-:Y:S02]  /*1aa0*/  LOP3.LUT R22, R0.reuse, 0x210, RZ, 0x3c, !PT ;  /* 0x0000021000167812 */ /* 0x041fe400078e3cff */
[C---:B-1----:R-:W-:Y:S02]  /*1ab0*/  LOP3.LUT R21, R0.reuse, 0x40, RZ, 0x3c, !PT ;  /* 0x0000004000157812 */ /* 0x042fe400078e3cff */
[----:B--2---:R-:W-:-:S05]  /*1ac0*/  LOP3.LUT R20, R0, 0x250, RZ, 0x3c, !PT ;  /* 0x0000025000147812 */ /* 0x004fca00078e3cff */
[----:B------:R0:W-:Y:S02]  /*1ad0*/  STL [R1+0x24], R20 ;  /* 0x0000241401007387 */ /* 0x0001e40000100800 */
.L_x_2:
[----:B------:R-:W2:Y:S04]  /*1ae0*/  LDL R25, [R1+0x34] ;  /* 0x0000340001197983 */ /* 0x000ea80000100800 */
[----:B------:R-:W3:Y:S04]  /*1af0*/  LDL R114, [R1+0x38] ;  /* 0x0000380001727983 */ /* 0x000ee80000100800 */
[----:B------:R-:W4:Y:S04]  /*1b00*/  LDL R110, [R1+0x3c] ;  /* 0x00003c00016e7983 */ /* 0x000f280000100800 */
[----:B------:R-:W4:Y:S01]  /*1b10*/  LDL R109, [R1+0x40] ;  /* 0x00004000016d7983 */ /* 0x000f220000100800 */
[C---:B0-----:R-:W-:Y:S01]  /*1b20*/  LOP3.LUT R20, R113.reuse, 0x2, RZ, 0xfc, !PT ;  /* 0x0000000271147812 */ /* 0x041fe200078efcff */
[----:B------:R-:W0:Y:S01]  /*1b30*/  LDC R21, c[0x0][0x3a8] ;  /* 0x0000ea00ff157b82 */ /* 0x000e220000000800 */
[----:B------:R-:W1:Y:S02]  /*1b40*/  S2R R24, SR_TID.X ;  /* 0x0000000000187919 */ /* 0x000e640000002100 */
[----:B------:R-:W-:Y:S01]  /*1b50*/  ISETP.GE.AND P3, PT, R20, UR7, PT ;  /* 0x0000000714007c0c */ /* 0x000fe2000bf66270 */
[----:B------:R-:W0:Y:S01]  /*1b60*/  LDCU UR12, c[0x0][0x3ac] ;  /* 0x00007580ff0c77ac */ /* 0x000e220008000800 */
[----:B------:R-:W0:Y:S01]  /*1b70*/  S2R R20, SR_TID.X ;  /* 0x0000000000147919 */ /* 0x000e220000002100 */
[----:B------:R-:W4:Y:S01]  /*1b80*/  LDL R108, [R1+0x44] ;  /* 0x00004400016c7983 */ /* 0x000f220000100800 */
[C---:B------:R-:W-:Y:S01]  /*1b90*/  ISETP.GE.AND P1, PT, R113.reuse, UR7, PT ;  /* 0x0000000771007c0c */ /* 0x040fe2000bf26270 */
[----:B------:R-:W0:Y:S02]  /*1ba0*/  LDCU UR11, c[0x0][0x3ac] ;  /* 0x00007580ff0b77ac */ /* 0x000e240008000800 */
[----:B0-----:R-:W-:-:S05]  /*1bb0*/  IMAD R21, R113, R21, RZ ;  /* 0x0000001571157224 */ /* 0x001fca00078e02ff */
[----:B------:R-:W-:Y:S02]  /*1bc0*/  IADD3 R22, P0, PT, R21, R2, RZ ;  /* 0x0000000215167210 */ /* 0x000fe40007f1e0ff */
[----:B------:R-:W-:Y:S02]  /*1bd0*/  SHF.R.U32.HI R20, RZ, 0x8, R20 ;  /* 0x00000008ff147819 */ /* 0x000fe40000011614 */
[----:B-1----:R-:W-:Y:S02]  /*1be0*/  SHF.R.U32.HI R24, RZ, 0x8, R24 ;  /* 0x00000008ff187819 */ /* 0x002fe40000011618 */
[----:B------:R-:W-:Y:S02]  /*1bf0*/  SGXT.U32 R20, R20, 0x1 ;  /* 0x000000011414781a */ /* 0x000fe40000000000 */
[----:B------:R-:W-:Y:S02]  /*1c00*/  SGXT.U32 R24, R24, 0x1 ;  /* 0x000000011818781a */ /* 0x000fe40000000000 */
[----:B------:R-:W-:-:S02]  /*1c10*/  LOP3.LUT R20, R20, 0x4, RZ, 0xfc, !PT ;  /* 0x0000000414147812 */ /* 0x000fc400078efcff */
[----:B------:R-:W-:Y:S02]  /*1c20*/  LEA.HI.X.SX32 R23, R21, R3, 0x1, P0 ;  /* 0x0000000315177211 */ /* 0x000fe400000f0eff */
[----:B------:R-:W-:Y:S02]  /*1c30*/  ISETP.GE.AND P0, PT, R20, UR7, PT ;  /* 0x0000000714007c0c */ /* 0x000fe4000bf06270 */
[----:B------:R-:W-:Y:S01]  /*1c40*/  LOP3.LUT R24, R24, 0x6, RZ, 0xfc, !PT ;  /* 0x0000000618187812 */ /* 0x000fe200078efcff */
[----:B-----5:R0:W-:Y:S04]  /*1c50*/  STL [R1+0x88], R92 ;  /* 0x0000885c01007387 */ /* 0x0201e80000100800 */
[----:B------:R-:W4:Y:S04]  /*1c60*/  LDL R111, [R1+0x48] ;  /* 0x00004800016f7983 */ /* 0x000f280000100800 */
[----:B------:R-:W4:Y:S01]  /*1c70*/  LDL R91, [R1+0x54] ;  /* 0x00005400015b7983 */ /* 0x000f220000100800 */
[----:B------:R-:W-:-:S02]  /*1c80*/  PRMT R26, RZ, 0x7610, R26 ;  /* 0x00007610ff1a7816 */ /* 0x000fc4000000001a */
[----:B------:R-:W-:Y:S01]  /*1c90*/  PRMT R76, RZ, 0x7610, R76 ;  /* 0x00007610ff4c7816 */ /* 0x000fe2000000004c */
[----:B0-----:R-:W4:Y:S04]  /*1ca0*/  LDL R92, [R1+0x64] ;  /* 0x00006400015c7983 */ /* 0x001f280000100800 */
[----:B------:R3:W4:Y:S01]  /*1cb0*/  @!P1 LDG.E.U8 R26, desc[UR8][R22.64] ;  /* 0x00000008161a9981 */ /* 0x000722000c1e1100 */
[----:B------:R-:W-:Y:S02]  /*1cc0*/  PRMT R27, RZ, 0x7610, R27 ;  /* 0x00007610ff1b7816 */ /* 0x000fe4000000001b */
[----:B------:R-:W-:Y:S01]  /*1cd0*/  PRMT R77, RZ, 0x7610, R77 ;  /* 0x00007610ff4d7816 */ /* 0x000fe2000000004d */
[----:B------:R-:W4:Y:S01]  /*1ce0*/  LDL R113, [R1+0x4c] ;  /* 0x00004c0001717983 */ /* 0x000f220000100800 */
[----:B--2---:R-:W-:-:S04]  /*1cf0*/  IADD3 R20, P2, PT, R25, R2, RZ ;  /* 0x0000000219147210 */ /* 0x004fc80007f5e0ff */
[-C--:B------:R-:W-:Y:S02]  /*1d00*/  LEA.HI.X.SX32 R21, R25, R3.reuse, 0x1, P2 ;  /* 0x0000000319157211 */ /* 0x080fe400010f0eff */
[----:B------:R-:W-:Y:S02]  /*1d10*/  ISETP.GE.AND P2, PT, R24, UR7, PT ;  /* 0x0000000718007c0c */ /* 0x000fe4000bf46270 */
[----:B------:R-:W2:Y:S01]  /*1d20*/  LDL R24, [R1+0x50] ;  /* 0x0000500001187983 */ /* 0x000ea20000100800 */
[----:B------:R-:W0:Y:S01]  /*1d30*/  S2R R25, SR_TID.X ;  /* 0x0000000000197919 */ /* 0x000e220000002100 */
[C---:B---3--:R-:W-:Y:S02]  /*1d40*/  IADD3 R22, P1, PT, R114.reuse, R2, RZ ;  /* 0x0000000272167210 */ /* 0x048fe40007f3e0ff */
[----:B------:R4:W3:Y:S02]  /*1d50*/  @!P3 LDG.E.U8 R27, desc[UR8][R20.64] ;  /* 0x00000008141bb981 */ /* 0x0008e4000c1e1100 */
[----:B------:R-:W-:-:S05]  /*1d60*/  LEA.HI.X.SX32 R23, R114, R3, 0x1, P1 ;  /* 0x0000000372177211 */ /* 0x000fca00008f0eff */
[----:B------:R1:W3:Y:S01]  /*1d70*/  @!P0 LDG.E.U8 R76, desc[UR8][R22.64] ;  /* 0x00000008164c8981 */ /* 0x0002e2000c1e1100 */
[----:B0-----:R-:W-:-:S04]  /*1d80*/  SHF.R.U32.HI R25, RZ, 0x8, R25 ;  /* 0x00000008ff197819 */ /* 0x001fc80000011619 */
[----:B------:R-:W-:-:S04]  /*1d90*/  SGXT.U32 R25, R25, 0x1 ;  /* 0x000000011919781a */ /* 0x000fc80000000000 */
[----:B------:R-:W-:-:S04]  /*1da0*/  LOP3.LUT R25, R25, 0x8, RZ, 0xfc, !PT ;  /* 0x0000000819197812 */ /* 0x000fc800078efcff */
[----:B------:R-:W-:Y:S02]  /*1db0*/  ISETP.GE.AND P1, PT, R25, UR7, PT ;  /* 0x0000000719007c0c */ /* 0x000fe4000bf26270 */
[----:B------:R-:W0:Y:S01]  /*1dc0*/  S2R R25, SR_TID.X ;  /* 0x0000000000197919 */ /* 0x000e220000002100 */
[----:B----4-:R-:W-:-:S04]  /*1dd0*/  IADD3 R20, P4, PT, R110, R2, RZ ;  /* 0x000000026e147210 */ /* 0x010fc80007f9e0ff */
[----:B------:R-:W-:Y:S02]  /*1de0*/  LEA.HI.X.SX32 R21, R110, R3, 0x1, P4 ;  /* 0x000000036e157211 */ /* 0x000fe400020f0eff */
[----:B------:R-:W4:Y:S04]  /*1df0*/  LDL R110, [R1+0x58] ;  /* 0x00005800016e7983 */ /* 0x000f280000100800 */
[----:B------:R0:W3:Y:S02]  /*1e00*/  @!P2 LDG.E.U8 R77, desc[UR8][R20.64] ;  /* 0x00000008144da981 */ /* 0x0000e4000c1e1100 */
[----:B0-----:R-:W-:-:S04]  /*1e10*/  SHF.R.U32.HI R25, RZ, 0x8, R25 ;  /* 0x00000008ff197819 */ /* 0x001fc80000011619 */
[----:B------:R-:W-:-:S04]  /*1e20*/  SGXT.U32 R25, R25, 0x1 ;  /* 0x000000011919781a */ /* 0x000fc80000000000 */
[----:B------:R-:W-:-:S04]  /*1e30*/  LOP3.LUT R25, R25, 0xa, RZ, 0xfc, !PT ;  /* 0x0000000a19197812 */ /* 0x000fc800078efcff */
[----:B------:R-:W-:Y:S02]  /*1e40*/  ISETP.GE.AND P0, PT, R25, UR7, PT ;  /* 0x0000000719007c0c */ /* 0x000fe4000bf06270 */
[----:B------:R-:W0:Y:S01]  /*1e50*/  S2R R25, SR_TID.X ;  /* 0x0000000000197919 */ /* 0x000e220000002100 */
[----:B-1----:R-:W-:-:S04]  /*1e60*/  IADD3 R22, P3, PT, R109, R2, RZ ;  /* 0x000000026d167210 */ /* 0x002fc80007f7e0ff */
[----:B------:R-:W-:Y:S02]  /*1e70*/  LEA.HI.X.SX32 R23, R109, R3, 0x1, P3 ;  /* 0x000000036d177211 */ /* 0x000fe400018f0eff */
[----:B------:R-:W3:Y:S01]  /*1e80*/  LDL R109, [R1+0x5c] ;  /* 0x00005c00016d7983 */ /* 0x000ee20000100800 */
[----:B0-----:R-:W-:-:S04]  /*1e90*/  SHF.R.U32.HI R25, RZ, 0x8, R25 ;  /* 0x00000008ff197819 */ /* 0x001fc80000011619 */
[----:B------:R-:W-:-:S04]  /*1ea0*/  SGXT.U32 R25, R25, 0x1 ;  /* 0x000000011919781a */ /* 0x000fc80000000000 */
[----:B------:R-:W-:-:S04]  /*1eb0*/  LOP3.LUT R25, R25, 0xc, RZ, 0xfc, !PT ;  /* 0x0000000c19197812 */ /* 0x000fc800078efcff */
[----:B------:R-:W-:Y:S02]  /*1ec0*/  ISETP.GE.AND P2, PT, R25, UR7, PT ;  /* 0x0000000719007c0c */ /* 0x000fe4000bf46270 */
[----:B------:R-:W0:Y:S01]  /*1ed0*/  S2R R25, SR_TID.X ;  /* 0x0000000000197919 */ /* 0x000e220000002100 */
[----:B------:R-:W-:-:S06]  /*1ee0*/  PRMT R80, RZ, 0x7610, R80 ;  /* 0x00007610ff507816 */ /* 0x000fcc0000000050 */
[----:B------:R1:W3:Y:S01]  /*1ef0*/  @!P1 LDG.E.U8 R80, desc[UR8][R22.64] ;  /* 0x0000000816509981 */ /* 0x0002e2000c1e1100 */
[----:B0-----:R-:W-:-:S04]  /*1f00*/  SHF.R.U32.HI R25, RZ, 0x8, R25 ;  /* 0x00000008ff197819 */ /* 0x001fc80000011619 */
[----:B------:R-:W-:-:S04]  /*1f10*/  SGXT.U32 R25, R25, 0x1 ;  /* 0x000000011919781a */ /* 0x000fc80000000000 */
[----:B------:R-:W-:-:S04]  /*1f20*/  LOP3.LUT R25, R25, 0x10, RZ, 0xfc, !PT ;  /* 0x0000001019197812 */ /* 0x000fc800078efcff */
[----:B------:R-:W-:Y:S02]  /*1f30*/  ISETP.GE.AND P1, PT, R25, UR7, PT ;  /* 0x0000000719007c0c */ /* 0x000fe4000bf26270 */
[----:B------:R-:W0:Y:S01]  /*1f40*/  S2R R25, SR_TID.X ;  /* 0x0000000000197919 */ /* 0x000e220000002100 */
[C---:B------:R-:W-:Y:S02]  /*1f50*/  IADD3 R20, P4, PT, R108.reuse, R2, RZ ;  /* 0x000000026c147210 */ /* 0x040fe40007f9e0ff */
[----:B------:R-:W-:Y:S02]  /*1f60*/  PRMT R82, RZ, 0x7610, R82 ;  /* 0x00007610ff527816 */ /* 0x000fe40000000052 */
[----:B------:R-:W-:Y:S02]  /*1f70*/  LEA.HI.X.SX32 R21, R108, R3, 0x1, P4 ;  /* 0x000000036c157211 */ /* 0x000fe400020f0eff */
[----:B------:R-:W3:Y:S04]  /*1f80*/  LDL R108, [R1+0x60] ;  /* 0x00006000016c7983 */ /* 0x000ee80000100800 */
[----:B------:R-:W3:Y:S01]  /*1f90*/  @!P0 LDG.E.U8 R82, desc[UR8][R20.64] ;  /* 0x0000000814528981 */ /* 0x000ee2000c1e1100 */
[----:B0-----:R-:W-:-:S04]  /*1fa0*/  SHF.R.U32.HI R25, RZ, 0x8, R25 ;  /* 0x00000008ff197819 */ /* 0x001fc80000011619 */
[----:B------:R-:W-:-:S04]  /*1fb0*/  SGXT.U32 R25, R25, 0x1 ;  /* 0x000000011919781a */ /* 0x000fc80000000000 */
[----:B------:R-:W-:-:S04]  /*1fc0*/  LOP3.LUT R25, R25, 0x12, RZ, 0xfc, !PT ;  /* 0x0000001219197812 */ /* 0x000fc800078efcff */
[----:B------:R-:W-:Y:S02]  /*1fd0*/  ISETP.GE.AND P0, PT, R25, UR7, PT ;  /* 0x0000000719007c0c */ /* 0x000fe4000bf06270 */
[----:B------:R-:W0:Y:S01]  /*1fe0*/  S2R R25, SR_TID.X ;  /* 0x0000000000197919 */ /* 0x000e220000002100 */
[CC--:B-1----:R-:W-:Y:S02]  /*1ff0*/  IADD3 R22, P3, PT, R111.reuse, R2.reuse, RZ ;  /* 0x000000026f167210 */ /* 0x0c2fe40007f7e0ff */
[----:B------:R-:W-:Y:S02]  /*2000*/  PRMT R81, RZ, 0x7610, R81 ;  /* 0x00007610ff517816 */ /* 0x000fe40000000051 */
[----:B------:R-:W-:Y:S02]  /*2010*/  LEA.HI.X.SX32 R23, R111, R3, 0x1, P3 ;  /* 0x000000036f177211 */ /* 0x000fe400018f0eff */
[----:B------:R-:W-:Y:S01]  /*2020*/  PRMT R83, RZ, 0x7610, R83 ;  /* 0x00007610ff537816 */ /* 0x000fe20000000053 */
[----:B------:R-:W3:Y:S04]  /*2030*/  LDL R111, [R1+0x84] ;  /* 0x00008400016f7983 */ /* 0x000ee80000100800 */
[----:B------:R1:W3:Y:S02]  /*2040*/  @!P2 LDG.E.U8 R81, desc[UR8][R22.64] ;  /* 0x000000081651a981 */ /* 0x0002e4000c1e1100 */
[----:B-1----:R-:W-:-:S04]  /*2050*/  IADD3 R22, P3, PT, R91, R2, RZ ;  /* 0x000000025b167210 */ /* 0x002fc80007f7e0ff */
[----:B------:R-:W-:Y:S02]  /*2060*/  LEA.HI.X.SX32 R23, R91, R3, 0x1, P3 ;  /* 0x000000035b177211 */ /* 0x000fe400018f0eff */
[----:B------:R-:W3:Y:S01]  /*2070*/  LDL R91, [R1+0x6c] ;  /* 0x00006c00015b7983 */ /* 0x000ee20000100800 */
[----:B0-----:R-:W-:-:S04]  /*2080*/  SHF.R.U32.HI R25, RZ, 0x8, R25 ;  /* 0x00000008ff197819 */ /* 0x001fc80000011619 */
[----:B------:R-:W-:Y:S02]  /*2090*/  SGXT.U32 R25, R25, 0x1 ;  /* 0x000000011919781a */ /* 0x000fe40000000000 */
[----:B--2---:R-:W-:-:S04]  /*20a0*/  IADD3 R20, P4, PT, R24, R2, RZ ;  /* 0x0000000218147210 */ /* 0x004fc80007f9e0ff */
[----:B------:R-:W-:Y:S02]  /*20b0*/  LEA.HI.X.SX32 R21, R24, R3, 0x1, P4 ;  /* 0x0000000318157211 */ /* 0x000fe400020f0eff */
[----:B------:R-:W2:Y:S01]  /*20c0*/  LDL R24, [R1+0x68] ;  /* 0x0000680001187983 */ /* 0x000ea20000100800 */
[----:B------:R-:W-:-:S03]  /*20d0*/  LOP3.LUT R25, R25, 0x14, RZ, 0xfc, !PT ;  /* 0x0000001419197812 */ /* 0x000fc600078efcff */
[----:B------:R4:W2:Y:S01]  /*20e0*/  @!P1 LDG.E.U8 R83, desc[UR8][R20.64] ;  /* 0x0000000814539981 */ /* 0x0008a2000c1e1100 */
[----:B------:R-:W-:Y:S02]  /*20f0*/  ISETP.GE.AND P2, PT, R25, UR7, PT ;  /* 0x0000000719007c0c */ /* 0x000fe4000bf46270 */
[----:B------:R-:W0:Y:S02]  /*2100*/  S2R R25, SR_TID.X ;  /* 0x0000000000197919 */ /* 0x000e240000002100 */
[----:B0-----:R-:W-:-:S04]  /*2110*/  SHF.R.U32.HI R25, RZ, 0x8, R25 ;  /* 0x00000008ff197819 */ /* 0x001fc80000011619 */
[----:B------:R-:W-:-:S04]  /*2120*/  SGXT.U32 R25, R25, 0x1 ;  /* 0x000000011919781a */ /* 0x000fc80000000000 */
[----:B------:R-:W-:-:S04]  /*2130*/  LOP3.LUT R25, R25, 0x16, RZ, 0xfc, !PT ;  /* 0x0000001619197812 */ /* 0x000fc800078efcff */
[----:B------:R-:W-:Y:S02]  /*2140*/  ISETP.GE.AND P1, PT, R25, UR7, PT ;  /* 0x0000000719007c0c */ /* 0x000fe4000bf26270 */
[----:B------:R-:W0:Y:S01]  /*2150*/  S2R R25, SR_TID.X ;  /* 0x0000000000197919 */ /* 0x000e220000002100 */
[----:B------:R-:W-:-:S06]  /*2160*/  PRMT R84, RZ, 0x7610, R84 ;  /* 0x00007610ff547816 */ /* 0x000fcc0000000054 */
[----:B------:R3:W2:Y:S01]  /*2170*/  @!P0 LDG.E.U8 R84, desc[UR8][R22.64] ;  /* 0x0000000816548981 */ /* 0x0006a2000c1e1100 */
[----:B0-----:R-:W-:-:S04]  /*2180*/  SHF.R.U32.HI R25, RZ, 0x8, R25 ;  /* 0x00000008ff197819 */ /* 0x001fc80000011619 */
[----:B------:R-:W-:-:S04]  /*2190*/  SGXT.U32 R25, R25, 0x1 ;  /* 0x000000011919781a */ /* 0x000fc80000000000 */
[----:B------:R-:W-:-:S04]  /*21a0*/  LOP3.LUT R25, R25, 0x18, RZ, 0xfc, !PT ;  /* 0x0000001819197812 */ /* 0x000fc800078efcff */
[----:B------:R-:W-:Y:S02]  /*21b0*/  ISETP.GE.AND P0, PT, R25, UR7, PT ;  /* 0x0000000719007c0c */ /* 0x000fe4000bf06270 */
[----:B------:R-:W0:Y:S01]  /*21c0*/  S2R R25, SR_TID.X ;  /* 0x0000000000197919 */ /* 0x000e220000002100 */
[CC--:B----4-:R-:W-:Y:S02]  /*21d0*/  IADD3 R20, P4, PT, R110.reuse, R2.reuse, RZ ;  /* 0x000000026e147210 */ /* 0x0d0fe40007f9e0ff */
[----:B------:R-:W-:Y:S02]  /*21e0*/  PRMT R85, RZ, 0x7610, R85 ;  /* 0x00007610ff557816 */ /* 0x000fe40000000055 */
[----:B------:R-:W-:Y:S02]  /*21f0*/  LEA.HI.X.SX32 R21, R110, R3, 0x1, P4 ;  /* 0x000000036e157211 */ /* 0x000fe400020f0eff */
[----:B---3--:R-:W-:Y:S01]  /*2200*/  IADD3 R22, P3, PT, R109, R2, RZ ;  /* 0x000000026d167210 */ /* 0x008fe20007f7e0ff */
[----:B------:R-:W3:Y:S04]  /*2210*/  LDL R110, [R1+0x7c] ;  /* 0x00007c00016e7983 */ /* 0x000ee80000100800 */
[----:B------:R-:W4:Y:S01]  /*2220*/  @!P2 LDG.E.U8 R85, desc[UR8][R20.64] ;  /* 0x000000081455a981 */ /* 0x000f22000c1e1100 */
[----:B0-----:R-:W-:-:S04]  /*2230*/  SHF.R.U32.HI R25, RZ, 0x8, R25 ;  /* 0x00000008ff197819 */ /* 0x001fc80000011619 */
[----:B------:R-:W-:-:S04]  /*2240*/  SGXT.U32 R25, R25, 0x1 ;  /* 0x000000011919781a */ /* 0x000fc80000000000 */
[----:B------:R-:W-:-:S04]  /*2250*/  LOP3.LUT R25, R25, 0x1a, RZ, 0xfc, !PT ;  /* 0x0000001a19197812 */ /* 0x000fc800078efcff */
[----:B------:R-:W-:Y:S02]  /*2260*/  ISETP.GE.AND P2, PT, R25, UR7, PT ;  /* 0x0000000719007c0c */ /* 0x000fe4000bf46270 */
[----:B------:R-:W0:Y:S01]  /*2270*/  S2R R25, SR_TID.X ;  /* 0x0000000000197919 */ /* 0x000e220000002100 */
[----:B------:R-:W-:Y:S02]  /*2280*/  PRMT R86, RZ, 0x7610, R86 ;  /* 0x00007610ff567816 */ /* 0x000fe40000000056 */
[----:B------:R-:W-:Y:S02]  /*2290*/  LEA.HI.X.SX32 R23, R109, R3, 0x1, P3 ;  /* 0x000000036d177211 */ /* 0x000fe400018f0eff */
[----:B------:R-:W-:Y:S01]  /*22a0*/  PRMT R88, RZ, 0x7610, R88 ;  /* 0x00007610ff587816 */ /* 0x000fe20000000058 */
[----:B------:R-:W3:Y:S04]  /*22b0*/  LDL R109, [R1+0x78] ;  /* 0x00007800016d7983 */ /* 0x000ee80000100800 */
[----:B------:R1:W3:Y:S01]  /*22c0*/  @!P1 LDG.E.U8 R86, desc[UR8][R22.64] ;  /* 0x0000000816569981 */ /* 0x0002e2000c1e1100 */
[----:B0-----:R-:W-:-:S04]  /*22d0*/  SHF.R.U32.HI R25, RZ, 0x8, R25 ;  /* 0x00000008ff197819 */ /* 0x001fc80000011619 */
[----:B------:R-:W-:-:S04]  /*22e0*/  SGXT.U32 R25, R25, 0x1 ;  /* 0x000000011919781a */ /* 0x000fc80000000000 */
[----:B------:R-:W-:-:S04]  /*22f0*/  LOP3.LUT R25, R25, 0x1c, RZ, 0xfc, !PT ;  /* 0x0000001c19197812 */ /* 0x000fc800078efcff */
[----:B------:R-:W-:Y:S02]  /*2300*/  ISETP.GE.AND P1, PT, R25, UR7, PT ;  /* 0x0000000719007c0c */ /* 0x000fe4000bf26270 */
[----:B------:R-:W0:Y:S01]  /*2310*/  S2R R25, SR_TID.X ;  /* 0x0000000000197919 */ /* 0x000e220000002100 */
[----:B-1----:R-:W-:-:S04]  /*2320*/  IADD3 R22, P3, PT, R92, R2, RZ ;  /* 0x000000025c167210 */ /* 0x002fc80007f7e0ff */
[----:B------:R-:W-:Y:S02]  /*2330*/  LEA.HI.X.SX32 R23, R92, R3, 0x1, P3 ;  /* 0x000000035c177211 */ /* 0x000fe400018f0eff */
[----:B------:R-:W-:Y:S01]  /*2340*/  IADD3 R20, P4, PT, R108, R2, RZ ;  /* 0x000000026c147210 */ /* 0x000fe20007f9e0ff */
[----:B------:R-:W3:Y:S01]  /*2350*/  LDL R92, [R1+0x80] ;  /* 0x00008000015c7983 */ /* 0x000ee20000100800 */
[----:B0-----:R-:W-:-:S04]  /*2360*/  SHF.R.U32.HI R25, RZ, 0x8, R25 ;  /* 0x00000008ff197819 */ /* 0x001fc80000011619 */
[----:B------:R-:W-:-:S04]  /*2370*/  SGXT.U32 R25, R25, 0x1 ;  /* 0x000000011919781a */ /* 0x000fc80000000000 */
[----:B------:R-:W-:-:S04]  /*2380*/  LOP3.LUT R25, R25, 0xe, RZ, 0xfc, !PT ;  /* 0x0000000e19197812 */ /* 0x000fc800078efcff */
[----:B------:R-:W-:Y:S02]  /*2390*/  ISETP.GE.AND P3, PT, R25, UR7, PT ;  /* 0x0000000719007c0c */ /* 0x000fe4000bf66270 */
[----:B------:R-:W0:Y:S01]  /*23a0*/  S2R R25, SR_TID.X ;  /* 0x0000000000197919 */ /* 0x000e220000002100 */
[----:B------:R-:W-:Y:S02]  /*23b0*/  LEA.HI.X.SX32 R21, R108, R3, 0x1, P4 ;  /* 0x000000036c157211 */ /* 0x000fe400020f0eff */
[----:B------:R-:W-:Y:S01]  /*23c0*/  PRMT R87, RZ, 0x7610, R87 ;  /* 0x00007610ff577816 */ /* 0x000fe20000000057 */
[----:B------:R-:W3:Y:S04]  /*23d0*/  LDL R108, [R1+0x74] ;  /* 0x00007400016c7983 */ /* 0x000ee80000100800 */
[----:B------:R-:W3:Y:S01]  /*23e0*/  @!P0 LDG.E.U8 R88, desc[UR8][R20.64] ;  /* 0x0000000814588981 */ /* 0x000ee2000c1e1100 */
[----:B------:R-:W-:-:S03]  /*23f0*/  PRMT R89, RZ, 0x7610, R89 ;  /* 0x00007610ff597816 */ /* 0x000fc60000000059 */
[----:B------:R1:W3:Y:S01]  /*2400*/  @!P2 LDG.E.U8 R87, desc[UR8][R22.64] ;  /* 0x000000081657a981 */ /* 0x0002e2000c1e1100 */
[----:B------:R-:W-:Y:S02]  /*2410*/  PRMT R90, RZ, 0x7610, R90 ;  /* 0x00007610ff5a7816 */ /* 0x000fe4000000005a */
[----:B0-----:R-:W-:-:S04]  /*2420*/  SHF.R.U32.HI R25, RZ, 0x8, R25 ;  /* 0x00000008ff197819 */ /* 0x001fc80000011619 */
[----:B------:R-:W-:-:S04]  /*2430*/  SGXT.U32 R25, R25, 0x1 ;  /* 0x000000011919781a */ /* 0x000fc80000000000 */
[----:B------:R-:W-:-:S04]  /*2440*/  LOP3.LUT R25, R25, 0x1e, RZ, 0xfc, !PT ;  /* 0x0000001e19197812 */ /* 0x000fc800078efcff */
[----:B------:R-:W-:Y:S02]  /*2450*/  ISETP.GE.AND P4, PT, R25, UR7, PT ;  /* 0x0000000719007c0c */ /* 0x000fe4000bf86270 */
[----:B-1----:R-:W-:-:S04]  /*2460*/  IADD3 R22, P2, PT, R113, R2, RZ ;  /* 0x0000000271167210 */ /* 0x002fc80007f5e0ff */
[----:B------:R-:W-:Y:S01]  /*2470*/  LEA.HI.X.SX32 R23, R113, R3, 0x1, P2 ;  /* 0x0000000371177211 */ /* 0x000fe200010f0eff */
[----:B------:R0:W-:Y:S04]  /*2480*/  STL [R1+0x8c], R2 ;  /* 0x00008c0201007387 */ /* 0x0001e80000100800 */
[----:B------:R-:W3:Y:S01]  /*2490*/  @!P3 LDG.E.U8 R90, desc[UR8][R22.64] ;  /* 0x00000008165ab981 */ /* 0x000ee2000c1e1100 */
[----:B--2---:R-:W-:-:S04]  /*24a0*/  IADD3 R20, P0, PT, R24, R2, RZ ;  /* 0x0000000218147210 */ /* 0x004fc80007f1e0ff */
[-C--:B------:R-:W-:Y:S02]  /*24b0*/  LEA.HI.X.SX32 R21, R24, R3.reuse, 0x1, P0 ;  /* 0x0000000318157211 */ /* 0x080fe400000f0eff */
[C---:B------:R-:W-:Y:S02]  /*24c0*/  IADD3 R24, P0, PT, R91.reuse, R2, RZ ;  /* 0x000000025b187210 */ /* 0x040fe40007f1e0ff */
[----:B0-----:R-:W2:Y:S02]  /*24d0*/  LDL R2, [R1+0x70] ;  /* 0x0000700001027983 */ /* 0x001ea40000100800 */
[----:B------:R-:W-:Y:S02]  /*24e0*/  LEA.HI.X.SX32 R25, R91, R3, 0x1, P0 ;  /* 0x000000035b197211 */ /* 0x000fe400000f0eff */
[----:B------:R0:W2:Y:S02]  /*24f0*/  @!P1 LDG.E.U8 R89, desc[UR8][R20.64] ;  /* 0x0000000814599981 */ /* 0x0000a4000c1e1100 */
[----:B0-----:R-:W-:-:S06]  /*2500*/  PRMT R20, RZ, 0x7610, R20 ;  /* 0x00007610ff147816 */ /* 0x001fcc0000000014 */
[----:B------:R0:W2:Y:S01]  /*2510*/  @!P4 LDG.E.U8 R20, desc[UR8][R24.64] ;  /* 0x000000081814c981 */ /* 0x0000a2000c1e1100 */
[----:B------:R-:W-:Y:S06]  /*2520*/  BAR.SYNC.DEFER_BLOCKING 0x0 ;  /* 0x0000000000007b1d */ /* 0x000fec0000010000 */
[----:B------:R-:W1:Y:S01]  /*2530*/  S2R R91, SR_TID.X ;  /* 0x00000000005b7919 */ /* 0x000e620000002100 */
[----:B------:R-:W-:Y:S01]  /*2540*/  LOP3.LUT R113, R79, 0x10, RZ, 0x3c, !PT ;  /* 0x000000104f717812 */ /* 0x000fe200078e3cff */
[----:B------:R-:W-:Y:S04]  /*2550*/  STS.U8 [R79+UR5], R26 ;  /* 0x0000001a4f007988 */ /* 0x000fe80008000005 */
[----:B------:R0:W-:Y:S04]  /*2560*/  STS.U8 [R79+UR5+0x1000], R83 ;  /* 0x001000534f007988 */ /* 0x0001e80008000005 */
[----:B------:R-:W-:Y:S04]  /*2570*/  STS.U8 [R113+UR5+0x200], R27 ;  /* 0x0002001b71007988 */ /* 0x000fe80008000005 */
[----:B------:R-:W-:Y:S04]  /*2580*/  STS.U8 [R113+UR5+0x1200], R84 ;  /* 0x0012005471007988 */ /* 0x000fe80008000005 */
[----:B------:R-:W-:Y:S01]  /*2590*/  STS.U8 [R111+UR5+0x400], R76 ;  /* 0x0004004c6f007988 */ /* 0x000fe20008000005 */
[----:B-1----:R-:W-:-:S04]  /*25a0*/  LOP3.LUT R91, R91, 0x1f, RZ, 0xc0, !PT ;  /* 0x0000001f5b5b7812 */ /* 0x002fc800078ec0ff */
[C---:B------:R-:W-:Y:S01]  /*25b0*/  ISETP.GE.AND P0, PT, R91.reuse, UR7, PT ;  /* 0x000000075b007c0c */ /* 0x040fe2000bf06270 */
[----:B----4-:R-:W-:Y:S01]  /*25c0*/  STS.U8 [R111+UR5+0x1400], R85 ;  /* 0x001400556f007988 */ /* 0x010fe20008000005 */
[----:B------:R-:W-:Y:S02]  /*25d0*/  PRMT R23, RZ, 0x7610, R23 ;  /* 0x00007610ff177816 */ /* 0x000fe40000000017 */
[----:B------:R-:W-:Y:S02]  /*25e0*/  PRMT R21, RZ, 0x7610, R21 ;  /* 0x00007610ff157816 */ /* 0x000fe40000000015 */
[----:B0-----:R-:W-:Y:S01]  /*25f0*/  PRMT R83, RZ, 0x7610, R83 ;  /* 0x00007610ff537816 */ /* 0x001fe20000000053 */
[----:B---3--:R-:W-:Y:S04]  /*2600*/  STS.U8 [R92+UR5+0x600], R77 ;  /* 0x0006004d5c007988 */ /* 0x008fe80008000005 */
[----:B------:R0:W-:Y:S04]  /*2610*/  STS.U8 [R92+UR5+0x1600], R86 ;  /* 0x001600565c007988 */ /* 0x0001e80008000005 */
[----:B------:R1:W-:Y:S01]  /*2620*/  STS.U8 [R110+UR5+0x800], R80 ;  /* 0x000800506e007988 */ /* 0x0003e20008000005 */
[----:B0-----:R-:W-:-:S02]  /*2630*/  IMAD R92, R91, UR12, RZ ;  /* 0x0000000c5b5c7c24 */ /* 0x001fc4000f8e02ff */
[----:B------:R-:W-:-:S03]  /*2640*/  IMAD R91, R91, UR11, RZ ;  /* 0x0000000b5b5b7c24 */ /* 0x000fc6000f8e02ff */
[C---:B------:R-:W-:Y:S02]  /*2650*/  IADD3 R26, P1, PT, R92.reuse, R96, RZ ;  /* 0x000000605c1a7210 */ /* 0x040fe40007f3e0ff */
[----:B------:R-:W-:Y:S01]  /*2660*/  SHF.R.S32.HI R91, RZ, 0x1f, R91 ;  /* 0x0000001fff5b7819 */ /* 0x000fe2000001145b */
[----:B------:R-:W-:Y:S04]  /*2670*/  STS.U8 [R110+UR5+0x1800], R88 ;  /* 0x001800586e007988 */ /* 0x000fe80008000005 */
[----:B------:R-:W-:Y:S04]  /*2680*/  STS.U8 [R109+UR5+0xa00], R82 ;  /* 0x000a00526d007988 */ /* 0x000fe80008000005 */
[----:B------:R-:W-:Y:S04]  /*2690*/  STS.U8 [R109+UR5+0x1a00], R87 ;  /* 0x001a00576d007988 */ /* 0x000fe80008000005 */
[----:B------:R-:W-:Y:S01]  /*26a0*/  STS.U8 [R108+UR5+0xc00], R81 ;  /* 0x000c00516c007988 */ /* 0x000fe20008000005 */
[----:B------:R-:W-:Y:S01]  /*26b0*/  IADD3 R24, P2, PT, R92, R102, RZ ;  /* 0x000000665c187210 */ /* 0x000fe20007f5e0ff */
[----:B------:R-:W-:-:S04]  /*26c0*/  IMAD.X R27, R91, 0x1, R95, P1 ;  /* 0x000000015b1b7824 */ /* 0x000fc800008e065f */
[----:B------:R-:W-:Y:S01]  /*26d0*/  IMAD.X R25, R91, 0x1, R101, P2 ;  /* 0x000000015b197824 */ /* 0x000fe200010e0665 */
[----:B-1----:R-:W-:Y:S01]  /*26e0*/  PRMT R80, RZ, 0x7610, R80 ;  /* 0x00007610ff507816 */ /* 0x002fe20000000050 */
[----:B--2---:R-:W-:Y:S04]  /*26f0*/  STS.U8 [R108+UR5+0x1c00], R89 ;  /* 0x001c00596c007988 */ /* 0x004fe80008000005 */
[----:B------:R-:W-:Y:S04]  /*2700*/  STS.U8 [R2+UR5+0xe00], R90 ;  /* 0x000e005a02007988 */ /* 0x000fe80008000005 */
[----:B------:R0:W-:Y:S01]  /*2710*/  STS.U8 [R2+UR5+0x1e00], R20 ;  /* 0x001e001402007988 */ /* 0x0001e20008000005 */
[----:B------:R-:W-:Y:S01]  /*2720*/  BAR.SYNC.DEFER_BLOCKING 0x0 ;  /* 0x0000000000007b1d */ /* 0x000fe20000010000 */
[----:B0-----:R-:W-:-:S06]  /*2730*/  PRMT R20, RZ, 0x7610, R20 ;  /* 0x00007610ff147816 */ /* 0x001fcc0000000014 */
[----:B------:R0:W2:Y:S04]  /*2740*/  @!P0 LDG.E.U8 R20, desc[UR8][R26.64] ;  /* 0x000000081a148981 */ /* 0x0000a8000c1e1100 */
[----:B------:R1:W3:Y:S01]  /*2750*/  @!P0 LDG.E.U8 R23, desc[UR8][R24.64] ;  /* 0x0000000818178981 */ /* 0x0002e2000c1e1100 */
[----:B------:R-:W-:Y:S02]  /*2760*/  LOP3.LUT R2, R0, 0x40, RZ, 0x3c, !PT ;  /* 0x0000004000027812 */ /* 0x000fe400078e3cff */
[----:B------:R-:W-:Y:S01]  /*2770*/  PRMT R81, RZ, 0x7610, R81 ;  /* 0x00007610ff517816 */ /* 0x000fe20000000051 */
[----:B------:R4:W-:Y:S01]  /*2780*/  STL [R1+0x90], R3 ;  /* 0x0000900301007387 */ /* 0x0009e20000100800 */
[----:B0-----:R-:W-:-:S03]  /*2790*/  IADD3 R26, P2, PT, R92, R106, RZ ;  /* 0x0000006a5c1a7210 */ /* 0x001fc60007f5e0ff */
[----:B------:R-:W-:Y:S01]  /*27a0*/  LDS.U8 R110, [R2+UR5+0x8] ;  /* 0x00000805026e7984 */ /* 0x000fe20008000000 */
[C---:B-1----:R-:W-:Y:S01]  /*27b0*/  IADD3 R24, P3, PT, R92.reuse, R112, RZ ;  /* 0x000000705c187210 */ /* 0x042fe20007f7e0ff */
[C---:B------:R-:W-:Y:S02]  /*27c0*/  IMAD.X R27, R91.reuse, 0x1, R105, P2 ;  /* 0x000000015b1b7824 */ /* 0x040fe400010e0669 */
[----:B------:R-:W-:Y:S02]  /*27d0*/  LDS.U8 R109, [R2+UR5+0x1000] ;  /* 0x00100005026d7984 */ /* 0x000fe40008000000 */
[----:B------:R-:W-:Y:S02]  /*27e0*/  IMAD.X R25, R91, 0x1, R107, P3 ;  /* 0x000000015b197824 */ /* 0x000fe400018e066b */
[----:B------:R0:W2:Y:S04]  /*27f0*/  @!P0 LDG.E.U8 R80, desc[UR8][R26.64] ;  /* 0x000000081a508981 */ /* 0x0000a8000c1e1100 */
[----:B------:R1:W2:Y:S04]  /*2800*/  @!P0 LDG.E.U8 R21, desc[UR8][R24.64] ;  /* 0x0000000818158981 */ /* 0x0002a8000c1e1100 */
[----:B------:R-:W-:Y:S01]  /*2810*/  LDS.U8 R108, [R2+UR5+0x1008] ;  /* 0x00100805026c7984 */ /* 0x000fe20008000000 */
[----:B0-----:R-:W-:-:S03]  /*2820*/  IADD3 R26, P2, PT, R92, R98, RZ ;  /* 0x000000625c1a7210 */ /* 0x001fc60007f5e0ff */
[----:B------:R-:W-:Y:S01]  /*2830*/  LDS.U8 R88, [R0+UR5] ;  /* 0x0000000500587984 */ /* 0x000fe20008000000 */
[----:B-1----:R-:W-:Y:S01]  /*2840*/  IADD3 R24, P3, PT, R92, R100, RZ ;  /* 0x000000645c187210 */ /* 0x002fe20007f7e0ff */
[C---:B------:R-:W-:Y:S02]  /*2850*/  IMAD.X R27, R91.reuse, 0x1, R97, P2 ;  /* 0x000000015b1b7824 */ /* 0x040fe400010e0661 */
[----:B------:R-:W-:Y:S02]  /*2860*/  LDS.U8 R117, [R0+UR5+0x108] ;  /* 0x0001080500757984 */ /* 0x000fe40008000000 */
[----:B------:R-:W-:Y:S02]  /*2870*/  IMAD.X R25, R91, 0x1, R99, P3 ;  /* 0x000000015b197824 */ /* 0x000fe400018e0663 */
[----:B------:R0:W2:Y:S04]  /*2880*/  @!P0 LDG.E.U8 R83, desc[UR8][R26.64] ;  /* 0x000000081a538981 */ /* 0x0000a8000c1e1100 */
[----:B------:R1:W2:Y:S04]  /*2890*/  @!P0 LDG.E.U8 R81, desc[UR8][R24.64] ;  /* 0x0000000818518981 */ /* 0x0002a8000c1e1100 */
[----:B------:R-:W-:Y:S04]  /*28a0*/  LDS.U8 R111, [R2+UR5] ;  /* 0x00000005026f7984 */ /* 0x000fe80008000000 */
[----:B0-----:R-:W0:Y:S04]  /*28b0*/  LDS.U8 R26, [R2+UR5+0x100] ;  /* 0x00010005021a7984 */ /* 0x001e280008000000 */
[----:B-1----:R-:W1:Y:S04]  /*28c0*/  LDS.U8 R25, [R2+UR5+0x1108] ;  /* 0x0011080502197984 */ /* 0x002e680008000000 */
[----:B------:R-:W1:Y:S01]  /*28d0*/  LDS.U8 R24, [R2+UR5+0x1100] ;  /* 0x0011000502187984 */ /* 0x000e620008000000 */
[----:B----4-:R-:W-:-:S03]  /*28e0*/  LOP3.LUT R3, R0, 0x210, RZ, 0x3c, !PT ;  /* 0x0000021000037812 */ /* 0x010fc600078e3cff */
[----:B------:R-:W-:Y:S04]  /*28f0*/  STL [R1+0x94], R79 ;  /* 0x0000944f01007387 */ /* 0x000fe80000100800 */
[----:B------:R-:W-:Y:S01]  /*2900*/  LDS.U8 R27, [R2+UR5+0x108] ;  /* 0x00010805021b7984 */ /* 0x000fe20008000000 */
[----:B------:R-:W-:Y:S02]  /*2910*/  IADD3 R76, P1, PT, R92, R104, RZ ;  /* 0x000000685c4c7210 */ /* 0x000fe40007f3e0ff */
[----:B------:R-:W-:Y:S01]  /*2920*/  PRMT R22, RZ, 0x7610, R22 ;  /* 0x00007610ff167816 */ /* 0x000fe20000000016 */
[----:B------:R-:W-:Y:S01]  /*2930*/  LDS.U8 R89, [R0+UR5+0x8] ;  /* 0x0000080500597984 */ /* 0x000fe20008000000 */
[----:B------:R-:W-:-:S03]  /*2940*/  PRMT R82, RZ, 0x7610, R82 ;  /* 0x00007610ff527816 */ /* 0x000fc60000000052 */
[----:B------:R-:W-:Y:S04]  /*2950*/  LDS.U8 R87, [R0+UR5+0x100] ;  /* 0x0001000500577984 */ /* 0x000fe80008000000 */
[----:B------:R-:W-:Y:S04]  /*2960*/  LDS.U8 R90, [R0+UR5+0x1000] ;  /* 0x00100005005a7984 */ /* 0x000fe80008000000 */
[----:B------:R-:W-:Y:S04]  /*2970*/  LDS.U8 R86, [R0+UR5+0x1108] ;  /* 0x0011080500567984 */ /* 0x000fe80008000000 */
[----:B------:R-:W-:Y:S01]  /*2980*/  LDS.U8 R85, [R0+UR5+0x1100] ;  /* 0x0011000500557984 */ /* 0x000fe20008000000 */
[----:B0-----:R-:W-:-:S03]  /*2990*/  IMAD R110, R26, 0x100, R110 ;  /* 0x000001001a6e7824 */ /* 0x001fc600078e026e */
[----:B------:R-:W-:Y:S04]  /*29a0*/  LDS.U8 R114, [R0+UR5+0x80] ;  /* 0x0000800500727984 */ /* 0x000fe80008000000 */
[----:B------:R-:W0:Y:S01]  /*29b0*/  LDS.U8 R26, [R3+UR5] ;  /* 0x00000005031a7984 */ /* 0x000e220008000000 */
[----:B-1----:R-:W-:Y:S02]  /*29c0*/  IMAD R109, R25, 0x100, R109 ;  /* 0x00000100196d7824 */ /* 0x002fe400078e026d */
[----:B------:R-:W-:Y:S01]  /*29d0*/  IMAD R108, R24, 0x100, R108 ;  /* 0x00000100186c7824 */ /* 0x000fe200078e026c */
[----:B------:R-:W1:Y:S04]  /*29e0*/  LDS.U8 R25, [R3+UR5+0x108] ;  /* 0x0001080503197984 */ /* 0x000e680008000000 */
[----:B------:R-:W4:Y:S04]  /*29f0*/  LDS.U8 R24, [R3+UR5+0x8] ;  /* 0x0000080503187984 */ /* 0x000f280008000000 */
[----:B------:R-:W-:Y:S04]  /*2a00*/  STL [R1+0x98], R96 ;  /* 0x0000986001007387 */ /* 0x000fe80000100800 */
        /* <DEDUP_REMOVED lines=15> */
[----:B0-----:R0:W-:Y:S01]  /*2b00*/  STL [R1+0x18], R26 ;  /* 0x0000181a01007387 */ /* 0x0011e20000100800 */
[----:B------:R-:W-:-:S02]  /*2b10*/  IMAD.X R77, R91, 0x1, R103, P1 ;  /* 0x000000015b4d7824 */ /* 0x000fc400008e0667 */
[----:B------:R-:W-:Y:S01]  /*2b20*/  IMAD R88, R117, 0x100, R88 ;  /* 0x0000010075587824 */ /* 0x000fe200078e0258 */
[----:B------:R-:W-:Y:S04]  /*2b30*/  LDS.U8 R84, [R0+UR5+0x188] ;  /* 0x0001880500547984 */ /* 0x000fe80008000000 */
[----:B------:R4:W2:Y:S04]  /*2b40*/  @!P0 LDG.E.U8 R22, desc[UR8][R76.64] ;  /* 0x000000084c168981 */ /* 0x0008a8000c1e1100 */
[----:B0-----:R-:W2:Y:S04]  /*2b50*/  LDL R26, [R1+0x24] ;  /* 0x00002400011a7983 */ /* 0x001ea80000100800 */
[----:B-1----:R-:W-:Y:S04]  /*2b60*/  STL [R1+0x14], R25 ;  /* 0x0000141901007387 */ /* 0x002fe80000100800 */
[----:B------:R-:W0:Y:S04]  /*2b70*/  LDS.U8 R25, [R3+UR5+0x100] ;  /* 0x0001000503197984 */ /* 0x000e280008000000 */
[----:B----4-:R-:W-:Y:S04]  /*2b80*/  STL [R1+0x10], R24 ;  /* 0x0000101801007387 */ /* 0x010fe80000100800 */
[----:B------:R-:W1:Y:S01]  /*2b90*/  LDS.U8 R24, [R3+UR5+0x1000] ;  /* 0x0010000503187984 */ /* 0x000e620008000000 */
[----:B------:R-:W-:Y:S01]  /*2ba0*/  IADD3 R76, P1, PT, R92, R94, RZ ;  /* 0x0000005e5c4c7210 */ /* 0x000fe20007f3e0ff */
[----:B------:R-:W-:-:S02]  /*2bb0*/  IMAD R111, R27, 0x100, R111 ;  /* 0x000001001b6f7824 */ /* 0x000fc400078e026f */
[----:B------:R-:W-:Y:S02]  /*2bc0*/  LDS.U8 R115, [R0+UR5+0x88] ;  /* 0x0000880500737984 */ /* 0x000fe40008000000 */
[----:B------:R-:W-:Y:S02]  /*2bd0*/  IMAD.X R77, R91, 0x1, R93, P1 ;  /* 0x000000015b4d7824 */ /* 0x000fe400008e065d */
[----:B------:R-:W-:Y:S04]  /*2be0*/  LDS.U8 R91, [R0+UR5+0x1008] ;  /* 0x00100805005b7984 */ /* 0x000fe80008000000 */
[----:B------:R4:W3:Y:S04]  /*2bf0*/  @!P0 LDG.E.U8 R82, desc[UR8][R76.64] ;  /* 0x000000084c528981 */ /* 0x0008e8000c1e1100 */
[----:B------:R-:W-:Y:S04]  /*2c00*/  LDS.U8 R116, [R0+UR5+0x1080] ;  /* 0x0010800500747984 */ /* 0x000fe80008000000 */
[----:B------:R-:W-:Y:S04]  /*2c10*/  LDS.U8 R117, [R0+UR5+0x1088] ;  /* 0x0010880500757984 */ /* 0x000fe80008000000 */
[----:B----4-:R-:W-:Y:S04]  /*2c20*/  LDS.U8 R77, [R0+UR5+0x180] ;  /* 0x00018005004d7984 */ /* 0x010fe80008000000 */
[----:B------:R-:W-:Y:S04]  /*2c30*/  LDS.U8 R76, [R0+UR5+0x1188] ;  /* 0x00118805004c7984 */ /* 0x000fe80008000000 */
[----:B0-----:R-:W-:Y:S04]  /*2c40*/  STL [R1+0xc], R25 ;  /* 0x00000c1901007387 */ /* 0x001fe80000100800 */
[----:B------:R-:W-:Y:S04]  /*2c50*/  LDS.U8 R25, [R0+UR5+0x1180] ;  /* 0x0011800500197984 */ /* 0x000fe80008000000 */
[----:B-1----:R-:W-:Y:S04]  /*2c60*/  STL [R1+0x8], R24 ;  /* 0x0000081801007387 */ /* 0x002fe80000100800 */
[----:B------:R-:W-:Y:S04]  /*2c70*/  STL [R1+0xd8], R0 ;  /* 0x0000d80001007387 */ /* 0x000fe80000100800 */
[----:B------:R-:W0:Y:S04]  /*2c80*/  LDS.U8 R27, [R3+UR5+0x1108] ;  /* 0x00110805031b7984 */ /* 0x000e280008000000 */
[----:B------:R-:W1:Y:S04]  /*2c90*/  LDS.U8 R0, [R3+UR5+0x1008] ;  /* 0x0010080503007984 */ /* 0x000e680008000000 */
[----:B------:R-:W4:Y:S01]  /*2ca0*/  LDS.U8 R100, [R3+UR5+0x80] ;  /* 0x0000800503647984 */ /* 0x000f220008000000 */
[----:B------:R-:W-:-:S03]  /*2cb0*/  IMAD R114, R84, 0x100, R114 ;  /* 0x0000010054727824 */ /* 0x000fc600078e0272 */
[----:B------:R-:W-:Y:S04]  /*2cc0*/  LDS.U8 R118, [R2+UR5+0x80] ;  /* 0x0000800502767984 */ /* 0x000fe80008000000 */
[----:B------:R-:W4:Y:S04]  /*2cd0*/  LDS.U8 R24, [R2+UR5+0x188] ;  /* 0x0001880502187984 */ /* 0x000f280008000000 */
[----:B------:R-:W-:Y:S04]  /*2ce0*/  LDS.U8 R125, [R3+UR5+0x1100] ;  /* 0x00110005037d7984 */ /* 0x000fe80008000000 */
[----:B------:R-:W-:Y:S04]  /*2cf0*/  LDS.U8 R107, [R3+UR5+0x188] ;  /* 0x00018805036b7984 */ /* 0x000fe80008000000 */
[----:B------:R-:W-:Y:S04]  /*2d00*/  LDS.U8 R105, [R3+UR5+0x88] ;  /* 0x0000880503697984 */ /* 0x000fe80008000000 */
[----:B------:R-:W-:Y:S04]  /*2d10*/  LDS.U8 R103, [R3+UR5+0x180] ;  /* 0x0001800503677984 */ /* 0x000fe80008000000 */
[----:B------:R-:W-:Y:S04]  /*2d20*/  LDS.U8 R112, [R3+UR5+0x1080] ;  /* 0x0010800503707984 */ /* 0x000fe80008000000 */
[----:B0-----:R-:W-:Y:S04]  /*2d30*/  STL [R1+0x4], R27 ;  /* 0x0000041b01007387 */ /* 0x001fe80000100800 */
[----:B-1----:R-:W-:Y:S04]  /*2d40*/  STL [R1], R0 ;  /* 0x0000000001007387 */ /* 0x002fe80000100800 */
[----:B----4-:R-:W-:Y:S04]  /*2d50*/  STL [R1+0xdc], R100 ;  /* 0x0000dc6401007387 */ /* 0x010fe80000100800 */
[----:B------:R-:W4:Y:S04]  /*2d60*/  LDL R84, [R1+0x20] ;  /* 0x0000200001547983 */ /* 0x000f280000100800 */
[----:B------:R-:W-:Y:S04]  /*2d70*/  LDS.U8 R106, [R3+UR5+0x1188] ;  /* 0x00118805036a7984 */ /* 0x000fe80008000000 */
[----:B------:R-:W-:Y:S04]  /*2d80*/  LDS.U8 R104, [R3+UR5+0x1088] ;  /* 0x0010880503687984 */ /* 0x000fe80008000000 */
[----:B------:R-:W-:Y:S04]  /*2d90*/  LDS.U8 R101, [R3+UR5+0x1180] ;  /* 0x0011800503657984 */ /* 0x000fe80008000000 */
[----:B------:R-:W-:Y:S04]  /*2da0*/  LDS.U8 R124, [R2+UR5+0x88] ;  /* 0x00008805027c7984 */ /* 0x000fe80008000000 */
[----:B------:R-:W-:Y:S04]  /*2db0*/  LDS.U8 R123, [R2+UR5+0x180] ;  /* 0x00018005027b7984 */ /* 0x000fe80008000000 */
[----:B------:R-:W-:Y:S04]  /*2dc0*/  LDS.U8 R122, [R2+UR5+0x1080] ;  /* 0x00108005027a7984 */ /* 0x000fe80008000000 */
[----:B------:R-:W-:Y:S04]  /*2dd0*/  LDS.U8 R121, [R2+UR5+0x1188] ;  /* 0x0011880502797984 */ /* 0x000fe80008000000 */
[----:B------:R-:W-:Y:S04]  /*2de0*/  LDS.U8 R120, [R2+UR5+0x1088] ;  /* 0x0010880502787984 */ /* 0x000fe80008000000 */
[----:B------:R-:W-:Y:S01]  /*2df0*/  LDS.U8 R119, [R2+UR5+0x1180] ;  /* 0x0011800502777984 */ /* 0x000fe20008000000 */
[----:B------:R-:W-:-:S02]  /*2e00*/  IMAD R117, R25, 0x100, R117 ;  /* 0x0000010019757824 */ /* 0x000fc400078e0275 */
[----:B------:R-:W-:Y:S02]  /*2e10*/  IMAD R118, R24, 0x100, R118 ;  /* 0x0000010018767824 */ /* 0x000fe400078e0276 */
[----:B------:R-:W-:Y:S02]  /*2e20*/  IMAD R89, R87, 0x100, R89 ;  /* 0x0000010057597824 */ /* 0x000fe400078e0259 */
[----:B------:R-:W-:Y:S02]  /*2e30*/  IMAD R90, R86, 0x100, R90 ;  /* 0x00000100565a7824 */ /* 0x000fe400078e025a */
[----:B------:R-:W-:Y:S01]  /*2e40*/  IMAD R91, R85, 0x100, R91 ;  /* 0x00000100555b7824 */ /* 0x000fe200078e025b */
[----:B------:R-:W-:Y:S01]  /*2e50*/  F2FP.F16.E4M3.UNPACK_B R88, R88 ;  /* 0x00000058ff58723e */ /* 0x000fe200020006ff */
[----:B------:R-:W-:Y:S01]  /*2e60*/  IMAD R115, R77, 0x100, R115 ;  /* 0x000001004d737824 */ /* 0x000fe200078e0273 */
[----:B------:R-:W-:Y:S01]  /*2e70*/  F2FP.F16.E4M3.UNPACK_B R89, R89 ;  /* 0x00000059ff59723e */ /* 0x000fe200020006ff */
[----:B------:R-:W-:Y:S01]  /*2e80*/  IMAD R116, R76, 0x100, R116 ;  /* 0x000001004c747824 */ /* 0x000fe200078e0274 */
[----:B------:R-:W-:-:S02]  /*2e90*/  F2FP.F16.E4M3.UNPACK_B R90, R90 ;  /* 0x0000005aff5a723e */ /* 0x000fc400020006ff */
[----:B------:R-:W-:Y:S01]  /*2ea0*/  F2FP.F16.E4M3.UNPACK_B R91, R91 ;  /* 0x0000005bff5b723e */ /* 0x000fe200020006ff */
[----:B--2---:R-:W0:Y:S04]  /*2eb0*/  LDS.U8 R0, [R26+UR5] ;  /* 0x000000051a007984 */ /* 0x004e280008000000 */
        /* <DEDUP_REMOVED lines=9> */
[----:B0-----:R-:W-:Y:S04]  /*2f50*/  STL [R1+0x1c], R0 ;  /* 0x00001c0001007387 */ /* 0x001fe80000100800 */
[----:B------:R-:W-:Y:S04]  /*2f60*/  LDS.U8 R0, [R26+UR5+0x8] ;  /* 0x000008051a007984 */ /* 0x000fe80008000000 */
[----:B------:R-:W-:Y:S04]  /*2f70*/  LDS.U8 R79, [R26+UR5+0x180] ;  /* 0x000180051a4f7984 */ /* 0x000fe80008000000 */
[----:B------:R-:W-:Y:S04]  /*2f80*/  LDS.U8 R3, [R26+UR5+0x1080] ;  /* 0x001080051a037984 */ /* 0x000fe80008000000 */
[----:B------:R-:W-:Y:S04]  /*2f90*/  LDS.U8 R2, [R26+UR5+0x1188] ;  /* 0x001188051a027984 */ /* 0x000fe80008000000 */
[----:B------:R-:W-:Y:S04]  /*2fa0*/  LDS.U8 R92, [R26+UR5+0x1088] ;  /* 0x001088051a5c7984 */ /* 0x000fe80008000000 */
[----:B------:R-:W-:Y:S01]  /*2fb0*/  LDS.U8 R113, [R26+UR5+0x1180] ;  /* 0x001180051a717984 */ /* 0x000fe20008000000 */
[----:B------:R-:W-:Y:S06]  /*2fc0*/  BAR.SYNC.DEFER_BLOCKING 0x0 ;  /* 0x0000000000007b1d */ /* 0x000fec0000010000 */
[----:B------:R-:W-:Y:S04]  /*2fd0*/  STS.U8 [R78+UR5], R21 ;  /* 0x000000154e007988 */ /* 0x000fe80008000005 */
[----:B------:R-:W-:Y:S04]  /*2fe0*/  STS.U8 [R78+UR5+0x200], R80 ;  /* 0x000200504e007988 */ /* 0x000fe80008000005 */
[----:B------:R-:W-:Y:S04]  /*2ff0*/  STS.U8 [R78+UR5+0x400], R22 ;  /* 0x000400164e007988 */ /* 0x000fe80008000005 */
[----:B---3--:R-:W-:Y:S04]  /*3000*/  STS.U8 [R78+UR5+0x600], R23 ;  /* 0x000600174e007988 */ /* 0x008fe80008000005 */
[----:B------:R-:W-:Y:S04]  /*3010*/  STS.U8 [R78+UR5+0x800], R81 ;  /* 0x000800514e007988 */ /* 0x000fe80008000005 */
[----:B------:R-:W-:Y:S04]  /*3020*/  STS.U8 [R78+UR5+0xa00], R83 ;  /* 0x000a00534e007988 */ /* 0x000fe80008000005 */
[----:B------:R-:W-:Y:S04]  /*3030*/  STS.U8 [R78+UR5+0xc00], R20 ;  /* 0x000c00144e007988 */ /* 0x000fe80008000005 */
[----:B------:R-:W-:Y:S01]  /*3040*/  STS.U8 [R78+UR5+0xe00], R82 ;  /* 0x000e00524e007988 */ /* 0x000fe20008000005 */
[----:B------:R-:W-:Y:S06]  /*3050*/  BAR.SYNC.DEFER_BLOCKING 0x0 ;  /* 0x0000000000007b1d */ /* 0x000fec0000010000 */
[----:B----4-:R-:W0:Y:S04]  /*3060*/  LDSM.16.M88.4 R24, [R84] ;  /* 0x000000005418783b */ /* 0x010e280000000200 */
[----:B------:R-:W1:Y:S01]  /*3070*/  LDSM.16.M88.4 R20, [R84+0x800] ;  /* 0x000800005414783b */ /* 0x000e620000000200 */
[----:B0-----:R-:W-:-:S02]  /*3080*/  F2FP.F16.E4M3.UNPACK_B R76, R24 ;  /* 0x00000018ff4c723e */ /* 0x001fc400020006ff */
[----:B------:R-:W-:-:S07]  /*3090*/  F2FP.F16.E4M3.UNPACK_B R77, R25 ;  /* 0x00000019ff4d723e */ /* 0x000fce00020006ff */
[----:B------:R-:W-:Y:S01]  /*30a0*/  HMMA.16816.F32 R80, R88, R76, R16 ;  /* 0x0000004c5850723c */ /* 0x000fe20000001810 */
[----:B-1----:R-:W-:Y:S02]  /*30b0*/  F2FP.F16.E4M3.UNPACK_B R18, R20 ;  /* 0x00000014ff12723e */ /* 0x002fe400020006ff */
[----:B------:R-:W-:Y:S02]  /*30c0*/  F2FP.F16.E4M3.UNPACK_B R19, R21 ;  /* 0x00000015ff13723e */ /* 0x000fe400020006ff */
[----:B------:R-:W-:Y:S02]  /*30d0*/  F2FP.F16.E4M3.UNPACK_B R16, R26 ;  /* 0x0000001aff10723e */ /* 0x000fe400020006ff */
[----:B------:R-:W-:-:S03]  /*30e0*/  F2FP.F16.E4M3.UNPACK_B R17, R27 ;  /* 0x0000001bff11723e */ /* 0x000fc600020006ff */
[----:B------:R-:W-:Y:S01]  /*30f0*/  HMMA.16816.F32 R84, R88, R18, R8 ;  /* 0x000000125854723c */ /* 0x000fe20000001808 */
[----:B------:R-:W-:Y:S01]  /*3100*/  F2FP.F16.E4M3.UNPACK_B R8, R22 ;  /* 0x00000016ff08723e */ /* 0x000fe200020006ff */
[----:B------:R-:W2:Y:S01]  /*3110*/  LDL.LU R10, [R1+0x14] ;  /* 0x00001400010a7983 */ /* 0x000ea20000300800 */
[----:B------:R-:W-:-:S03]  /*3120*/  F2FP.F16.E4M3.UNPACK_B R9, R23 ;  /* 0x00000017ff09723e */ /* 0x000fc600020006ff */
[----:B------:R-:W3:Y:S02]  /*3130*/  LDL.LU R11, [R1+0xc] ;  /* 0x00000c00010b7983 */ /* 0x000ee40000300800 */
[C---:B------:R-:W-:Y:S08]  /*3140*/  HMMA.16816.F32 R12, R88.reuse, R16, R12 ;  /* 0x00000010580c723c */ /* 0x040ff0000000180c */
[----:B------:R-:W-:Y:S01]  /*3150*/  HMMA.16816.F32 R4, R88, R8, R4 ;  /* 0x000000085804723c */ /* 0x000fe20000001804 */
[----:B------:R-:W-:-:S02]  /*3160*/  F2FP.F16.E4M3.UNPACK_B R88, R111 ;  /* 0x0000006fff58723e */ /* 0x000fc400020006ff */
[----:B------:R-:W-:Y:S01]  /*3170*/  F2FP.F16.E4M3.UNPACK_B R89, R110 ;  /* 0x0000006eff59723e */ /* 0x000fe200020006ff */
[----:B------:R-:W4:Y:S01]  /*3180*/  LDL.LU R111, [R1+0x1c] ;  /* 0x00001c00016f7983 */ /* 0x000f220000300800 */
[----:B------:R-:W-:Y:S02]  /*3190*/  F2FP.F16.E4M3.UNPACK_B R90, R109 ;  /* 0x0000006dff5a723e */ /* 0x000fe400020006ff */
[----:B------:R-:W-:Y:S01]  /*31a0*/  F2FP.F16.E4M3.UNPACK_B R91, R108 ;  /* 0x0000006cff5b723e */ /* 0x000fe200020006ff */
[----:B------:R-:W2:Y:S04]  /*31b0*/  LDL.LU R110, [R1] ;  /* 0x00000000016e7983 */ /* 0x000ea80000300800 */
[----:B------:R-:W3:Y:S02]  /*31c0*/  LDL.LU R109, [R1+0x4] ;  /* 0x00000400016d7983 */ /* 0x000ee40000300800 */
[C---:B------:R-:W-:Y:S02]  /*31d0*/  HMMA.16816.F32 R72, R88.reuse, R76, R72 ;  /* 0x0000004c5848723c */ /* 0x040fe40000001848 */
[----:B------:R-:W3:Y:S06]  /*31e0*/  LDL.LU R108, [R1+0x8] ;  /* 0x00000800016c7983 */ /* 0x000eec0000300800 */
[C---:B------:R-:W-:Y:S08]  /*31f0*/  HMMA.16816.F32 R68, R88.reuse, R16, R68 ;  /* 0x000000105844723c */ /* 0x040ff00000001844 */
[C---:B------:R-:W-:Y:S08]  /*3200*/  HMMA.16816.F32 R64, R88.reuse, R18, R64 ;  /* 0x000000125840723c */ /* 0x040ff00000001840 */
[----:B------:R-:W-:Y:S01]  /*3210*/  HMMA.16816.F32 R60, R88, R8, R60 ;  /* 0x00000008583c723c */ /* 0x000fe2000000183c */
[----:B------:R-:W-:-:S02]  /*3220*/  F2FP.F16.E4M3.UNPACK_B R88, R114 ;  /* 0x00000072ff58723e */ /* 0x000fc400020006ff */
[----:B------:R-:W4:Y:S01]  /*3230*/  LDL.LU R114, [R1+0x10] ;  /* 0x0000100001727983 */ /* 0x000f220000300800 */
[----:B------:R-:W-:-:S03]  /*3240*/  F2FP.F16.E4M3.UNPACK_B R89, R115 ;  /* 0x00000073ff59723e */ /* 0x000fc600020006ff */
[----:B------:R-:W4:Y:S01]  /*3250*/  LDL.LU R115, [R1+0x18] ;  /* 0x0000180001737983 */ /* 0x000f220000300800 */
[----:B------:R-:W-:Y:S02]  /*3260*/  F2FP.F16.E4M3.UNPACK_B R90, R116 ;  /* 0x00000074ff5a723e */ /* 0x000fe400020006ff */
[----:B------:R-:W-:-:S07]  /*3270*/  F2FP.F16.E4M3.UNPACK_B R91, R117 ;  /* 0x00000075ff5b723e */ /* 0x000fce00020006ff */
[C---:B------:R-:W-:Y:S08]  /*3280*/  HMMA.16816.F32 R56, R88.reuse, R76, R56 ;  /* 0x0000004c5838723c */ /* 0x040ff00000001838 */
[C---:B------:R-:W-:Y:S08]  /*3290*/  HMMA.16816.F32 R52, R88.reuse, R16, R52 ;  /* 0x000000105834723c */ /* 0x040ff00000001834 */
[C---:B------:R-:W-:Y:S08]  /*32a0*/  HMMA.16816.F32 R48, R88.reuse, R18, R48 ;  /* 0x000000125830723c */ /* 0x040ff00000001830 */
[----:B------:R-:W-:Y:S01]  /*32b0*/  HMMA.16816.F32 R44, R88, R8, R44 ;  /* 0x00000008582c723c */ /* 0x000fe2000000182c */
[----:B------:R-:W-:-:S02]  /*32c0*/  IMAD R89, R123, 0x100, R124 ;  /* 0x000001007b597824 */ /* 0x000fc400078e027c */
[----:B------:R-:W-:Y:S02]  /*32d0*/  IMAD R90, R121, 0x100, R122 ;  /* 0x00000100795a7824 */ /* 0x000fe400078e027a */
[----:B------:R-:W-:Y:S01]  /*32e0*/  IMAD R91, R119, 0x100, R120 ;  /* 0x00000100775b7824 */ /* 0x000fe200078e0278 */
[----:B------:R-:W-:Y:S02]  /*32f0*/  F2FP.F16.E4M3.UNPACK_B R88, R118 ;  /* 0x00000076ff58723e */ /* 0x000fe400020006ff */
[----:B------:R-:W-:Y:S02]  /*3300*/  F2FP.F16.E4M3.UNPACK_B R89, R89 ;  /* 0x00000059ff59723e */ /* 0x000fe400020006ff */
[----:B------:R-:W-:Y:S02]  /*3310*/  F2FP.F16.E4M3.UNPACK_B R90, R90 ;  /* 0x0000005aff5a723e */ /* 0x000fe400020006ff */
[----:B------:R-:W-:-:S07]  /*3320*/  F2FP.F16.E4M3.UNPACK_B R91, R91 ;  /* 0x0000005bff5b723e */ /* 0x000fce00020006ff */
[----:B------:R-:W-:Y:S01]  /*3330*/  HMMA.16816.F32 R36, R88, R16, R36 ;  /* 0x000000105824723c */ /* 0x000fe20000001824 */
[----:B------:R-:W-:Y:S02]  /*3340*/  F2FP.F16.E4M3.UNPACK_B R24, R24.H1 ;  /* 0x00000018ff18723e */ /* 0x000fe400030006ff */
[----:B------:R-:W-:-:S05]  /*3350*/  F2FP.F16.E4M3.UNPACK_B R25, R25.H1 ;  /* 0x00000019ff19723e */ /* 0x000fca00030006ff */
[C---:B------:R-:W-:Y:S08]  /*3360*/  HMMA.16816.F32 R40, R88.reuse, R76, R40 ;  /* 0x0000004c5828723c */ /* 0x040ff00000001828 */
[C---:B------:R-:W-:Y:S08]  /*3370*/  HMMA.16816.F32 R32, R88.reuse, R18, R32 ;  /* 0x000000125820723c */ /* 0x040ff00000001820 */
[----:B------:R-:W-:Y:S01]  /*3380*/  HMMA.16816.F32 R28, R88, R8, R28 ;  /* 0x00000008581c723c */ /* 0x000fe2000000181c */
[----:B--2---:R-:W-:-:S02]  /*3390*/  IMAD R125, R125, 0x100, R110 ;  /* 0x000001007d7d7824 */ /* 0x004fc400078e026e */
[----:B---3--:R-:W-:-:S03]  /*33a0*/  IMAD R16, R109, 0x100, R108 ;  /* 0x000001006d107824 */ /* 0x008fc600078e026c */
[----:B------:R-:W-:Y:S02]  /*33b0*/  F2FP.F16.E4M3.UNPACK_B R91, R125 ;  /* 0x0000007dff5b723e */ /* 0x000fe400020006ff */
[----:B------:R-:W-:Y:S01]  /*33c0*/  F2FP.F16.E4M3.UNPACK_B R90, R16 ;  /* 0x00000010ff5a723e */ /* 0x000fe200020006ff */
[----:B----4-:R-:W-:Y:S02]  /*33d0*/  IMAD R11, R11, 0x100, R114 ;  /* 0x000001000b0b7824 */ /* 0x010fe400078e0272 */
[----:B------:R-:W-:-:S03]  /*33e0*/  IMAD R10, R10, 0x100, R115 ;  /* 0x000001000a0a7824 */ /* 0x000fc600078e0273 */
[----:B------:R-:W-:Y:S02]  /*33f0*/  F2FP.F16.E4M3.UNPACK_B R89, R11 ;  /* 0x0000000bff59723e */ /* 0x000fe400020006ff */
[----:B------:R-:W-:-:S07]  /*3400*/  F2FP.F16.E4M3.UNPACK_B R88, R10 ;  /* 0x0000000aff58723e */ /* 0x000fce00020006ff */
[----:B------:R-:W-:Y:S01]  /*3410*/  HMMA.16816.F32 R16, R88, R24, R80 ;  /* 0x000000185810723c */ /* 0x000fe20000001850 */
[----:B------:R-:W-:Y:S02]  /*3420*/  IMAD R80, R100, 0x100, R111 ;  /* 0x0000010064507824 */ /* 0x000fe400078e026f */
[----:B------:R-:W2:Y:S01]  /*3430*/  LDL.LU R100, [R1+0xdc] ;  /* 0x0000dc0001647983 */ /* 0x000ea20000300800 */
[----:B------:R-:W-:Y:S02]  /*3440*/  IMAD R81, R93, 0x100, R0 ;  /* 0x000001005d517824 */ /* 0x000fe400078e0200 */
[----:B------:R-:W-:Y:S01]  /*3450*/  IMAD R82, R99, 0x100, R97 ;  /* 0x0000010063527824 */ /* 0x000fe200078e0261 */
[----:B------:R1:W5:Y:S01]  /*3460*/  LDL.LU R0, [R1+0xd8] ;  /* 0x0000d80001007983 */ /* 0x0003620000300800 */
[----:B------:R-:W-:Y:S01]  /*3470*/  IMAD R83, R98, 0x100, R94 ;  /* 0x0000010062537824 */ /* 0x000fe200078e025e */
[----:B------:R-:W-:Y:S02]  /*3480*/  F2FP.F16.E4M3.UNPACK_B R20, R20.H1 ;  /* 0x00000014ff14723e */ /* 0x000fe400030006ff */
[----:B------:R-:W-:Y:S01]  /*3490*/  F2FP.F16.E4M3.UNPACK_B R21, R21.H1 ;  /* 0x00000015ff15723e */ /* 0x000fe200030006ff */
[----:B------:R-:W3:Y:S01]  /*34a0*/  LDL.LU R93, [R1+0xd4] ;  /* 0x0000d400015d7983 */ /* 0x000ee20000300800 */
[----:B------:R-:W-:-:S03]  /*34b0*/  F2FP.F16.E4M3.UNPACK_B R26, R26.H1 ;  /* 0x0000001aff1a723e */ /* 0x000fc600030006ff */
[----:B------:R-:W4:Y:S01]  /*34c0*/  LDL.LU R97, [R1+0xd0] ;  /* 0x0000d00001617983 */ /* 0x000f220000300800 */
[----:B------:R-:W-:Y:S02]  /*34d0*/  F2FP.F16.E4M3.UNPACK_B R27, R27.H1 ;  /* 0x0000001bff1b723e */ /* 0x000fe400030006ff */
[----:B------:R-:W-:Y:S01]  /*34e0*/  F2FP.F16.E4M3.UNPACK_B R22, R22.H1 ;  /* 0x00000016ff16723e */ /* 0x000fe200030006ff */
[----:B------:R-:W3:Y:S01]  /*34f0*/  LDL.LU R99, [R1+0xcc] ;  /* 0x0000cc0001637983 */ /* 0x000ee20000300800 */
[----:B------:R-:W-:Y:S02]  /*3500*/  F2FP.F16.E4M3.UNPACK_B R23, R23.H1 ;  /* 0x00000017ff17723e */ /* 0x000fe400030006ff */
[----:B------:R-:W-:Y:S01]  /*3510*/  F2FP.F16.E4M3.UNPACK_B R80, R80 ;  /* 0x00000050ff50723e */ /* 0x000fe200020006ff */
[----:B------:R-:W3:Y:S01]  /*3520*/  LDL.LU R94, [R1+0xc8] ;  /* 0x0000c800015e7983 */ /* 0x000ee20000300800 */
[----:B------:R-:W-:Y:S02]  /*3530*/  F2FP.F16.E4M3.UNPACK_B R81, R81 ;  /* 0x00000051ff51723e */ /* 0x000fe400020006ff */
[----:B------:R-:W-:Y:S01]  /*3540*/  F2FP.F16.E4M3.UNPACK_B R82, R82 ;  /* 0x00000052ff52723e */ /* 0x000fe200020006ff */
[----:B------:R-:W3:Y:S01]  /*3550*/  LDL.LU R98, [R1+0xc4] ;  /* 0x0000c40001627983 */ /* 0x000ee20000300800 */
[----:B------:R-:W-:Y:S01]  /*3560*/  F2FP.F16.E4M3.UNPACK_B R83, R83 ;  /* 0x00000053ff53723e */ /* 0x000fe200020006ff */
[----:B------:R-:W-:Y:S01]  /*3570*/  IMAD R77, R103, 0x100, R105 ;  /* 0x00000100674d7824 */ /* 0x000fe200078e0269 */
[----:B------:R-:W-:Y:S01]  /*3580*/  HMMA.16816.F32 R8, R88, R20, R84 ;  /* 0x000000145808723c */ /* 0x000fe20000001854 */
[----:B------:R-:W-:Y:S01]  /*3590*/  IMAD R84, R106, 0x100, R112 ;  /* 0x000001006a547824 */ /* 0x000fe200078e0270 */
[----:B------:R-:W0:Y:S01]  /*35a0*/  LDC R86, c[0x0][0x3a8] ;  /* 0x0000ea00ff567b82 */ /* 0x000e220000000800 */
[----:B------:R-:W-:-:S05]  /*35b0*/  IMAD R85, R101, 0x100, R104 ;  /* 0x0000010065557824 */ /* 0x000fca00078e0268 */
[C---:B------:R-:W-:Y:S08]  /*35c0*/  HMMA.16816.F32 R72, R80.reuse, R24, R72 ;  /* 0x000000185048723c */ /* 0x040ff00000001848 */
[C---:B------:R-:W-:Y:S08]  /*35d0*/  HMMA.16816.F32 R68, R80.reuse, R26, R68 ;  /* 0x0000001a5044723c */ /* 0x040ff00000001844 */
[C---:B------:R-:W-:Y:S08]  /*35e0*/  HMMA.16816.F32 R64, R80.reuse, R20, R64 ;  /* 0x000000145040723c */ /* 0x040ff00000001840 */
[----:B------:R-:W-:Y:S01]  /*35f0*/  HMMA.16816.F32 R60, R80, R22, R60 ;  /* 0x00000016503c723c */ /* 0x000fe2000000183c */
[----:B------:R-:W-:Y:S01]  /*3600*/  F2FP.F16.E4M3.UNPACK_B R81, R77 ;  /* 0x0000004dff51723e */ /* 0x000fe200020006ff */
[----:B------:R-:W-:Y:S01]  /*3610*/  IMAD R77, R79, 0x100, R96 ;  /* 0x000001004f4d7824 */ /* 0x000fe200078e0260 */
[----:B------:R-:W-:Y:S01]  /*3620*/  F2FP.F16.E4M3.UNPACK_B R82, R84 ;  /* 0x00000054ff52723e */ /* 0x000fe200020006ff */
[----:B------:R-:W-:Y:S01]  /*3630*/  IMAD R84, R2, 0x100, R3 ;  /* 0x0000010002547824 */ /* 0x000fe200078e0203 */
[----:B------:R-:W-:Y:S01]  /*3640*/  F2FP.F16.E4M3.UNPACK_B R83, R85 ;  /* 0x00000055ff53723e */ /* 0x000fe200020006ff */
[----:B------:R-:W-:-:S02]  /*3650*/  IMAD R85, R113, 0x100, R92 ;  /* 0x0000010071557824 */ /* 0x000fc400078e025c */
[----:B--2---:R-:W-:Y:S02]  /*3660*/  IMAD R76, R107, 0x100, R100 ;  /* 0x000001006b4c7824 */ /* 0x004fe400078e0264 */
[----:B------:R-:W2:Y:S04]  /*3670*/  LDL.LU R100, [R1+0xc0] ;  /* 0x0000c00001647983 */ /* 0x000ea80000300800 */
[----:B------:R-:W2:Y:S04]  /*3680*/  LDL.LU R107, [R1+0xbc] ;  /* 0x0000bc00016b7983 */ /* 0x000ea80000300800 */
[----:B------:R-:W2:Y:S01]  /*3690*/  LDL.LU R105, [R1+0xb8] ;  /* 0x0000b80001697983 */ /* 0x000ea20000300800 */
[----:B------:R-:W-:-:S03]  /*36a0*/  F2FP.F16.E4M3.UNPACK_B R80, R76 ;  /* 0x0000004cff50723e */ /* 0x000fc600020006ff */
[----:B------:R-:W2:Y:S01]  /*36b0*/  LDL.LU R103, [R1+0xb4] ;  /* 0x0000b40001677983 */ /* 0x000ea20000300800 */
[----:B------:R-:W-:-:S03]  /*36c0*/  IMAD R76, R102, 0x100, R95 ;  /* 0x00000100664c7824 */ /* 0x000fc600078e025f */
[----:B------:R-:W2:Y:S04]  /*36d0*/  LDL.LU R112, [R1+0xb0] ;  /* 0x0000b00001707983 */ /* 0x000ea80000300800 */
[----:B------:R-:W2:Y:S04]  /*36e0*/  LDL.LU R106, [R1+0xac] ;  /* 0x0000ac00016a7983 */ /* 0x000ea80000300800 */
[----:B------:R-:W2:Y:S04]  /*36f0*/  LDL.LU R104, [R1+0xa8] ;  /* 0x0000a80001687983 */ /* 0x000ea80000300800 */
[----:B------:R-:W2:Y:S04]  /*3700*/  LDL.LU R101, [R1+0xa4] ;  /* 0x0000a40001657983 */ /* 0x000ea80000300800 */
[----:B------:R-:W2:Y:S04]  /*3710*/  LDL.LU R95, [R1+0xa0] ;  /* 0x0000a000015f7983 */ /* 0x000ea80000300800 */
[----:B------:R-:W2:Y:S04]  /*3720*/  LDL.LU R102, [R1+0x9c] ;  /* 0x00009c0001667983 */ /* 0x000ea80000300800 */
[----:B------:R-:W2:Y:S04]  /*3730*/  LDL.LU R96, [R1+0x98] ;  /* 0x0000980001607983 */ /* 0x000ea80000300800 */
[----:B------:R1:W5:Y:S04]  /*3740*/  LDL.LU R79, [R1+0x94] ;  /* 0x00009400014f7983 */ /* 0x0003680000300800 */
[----:B------:R-:W2:Y:S04]  /*3750*/  LDL.LU R3, [R1+0x90] ;  /* 0x0000900001037983 */ /* 0x000ea80000300800 */
[----:B------:R-:W2:Y:S04]  /*3760*/  LDL.LU R2, [R1+0x8c] ;  /* 0x00008c0001027983 */ /* 0x000ea80000300800 */
[----:B------:R1:W5:Y:S01]  /*3770*/  LDL.LU R92, [R1+0x88] ;  /* 0x00008800015c7983 */ /* 0x0003620000300800 */
[----:B------:R-:W0:Y:S01]  /*3780*/  S2R R113, SR_TID.X ;  /* 0x0000000000717919 */ /* 0x000e220000002100 */
[C---:B------:R-:W-:Y:S08]  /*3790*/  HMMA.16816.F32 R56, R80.reuse, R24, R56 ;  /* 0x000000185038723c */ /* 0x040ff00000001838 */
[C---:B------:R-:W-:Y:S08]  /*37a0*/  HMMA.16816.F32 R52, R80.reuse, R26, R52 ;  /* 0x0000001a5034723c */ /* 0x040ff00000001834 */
[C---:B------:R-:W-:Y:S08]  /*37b0*/  HMMA.16816.F32 R48, R80.reuse, R20, R48 ;  /* 0x000000145030723c */ /* 0x040ff00000001830 */
[----:B------:R-:W-:Y:S01]  /*37c0*/  HMMA.16816.F32 R44, R80, R22, R44 ;  /* 0x00000016502c723c */ /* 0x000fe2000000182c */
[----:B------:R-:W-:-:S02]  /*37d0*/  F2FP.F16.E4M3.UNPACK_B R80, R76 ;  /* 0x0000004cff50723e */ /* 0x000fc400020006ff */
[----:B------:R-:W-:Y:S02]  /*37e0*/  F2FP.F16.E4M3.UNPACK_B R81, R77 ;  /* 0x0000004dff51723e */ /* 0x000fe400020006ff */
[----:B------:R-:W-:Y:S02]  /*37f0*/  F2FP.F16.E4M3.UNPACK_B R82, R84 ;  /* 0x00000054ff52723e */ /* 0x000fe400020006ff */
[----:B------:R-:W-:Y:S01]  /*3800*/  F2FP.F16.E4M3.UNPACK_B R83, R85 ;  /* 0x00000055ff53723e */ /* 0x000fe200020006ff */
[----:B------:R-:W-:Y:S01]  /*3810*/  HMMA.16816.F32 R12, R88, R26, R12 ;  /* 0x0000001a580c723c */ /* 0x000fe2000000180c */
[----:B------:R-:W-:-:S07]  /*3820*/  UIADD3 UR6, UPT, UPT, UR6, -0x1, URZ ;  /* 0xffffffff06067890 */ /* 0x000fce000fffe0ff */
[----:B------:R-:W-:Y:S01]  /*3830*/  HMMA.16816.F32 R4, R88, R22, R4 ;  /* 0x000000165804723c */ /* 0x000fe20000001804 */
[----:B------:R-:W-:-:S07]  /*3840*/  UISETP.NE.U32.AND UP0, UPT, UR6, URZ, UPT ;  /* 0x000000ff0600728c */ /* 0x000fce000bf05070 */
[C---:B------:R-:W-:Y:S08]  /*3850*/  HMMA.16816.F32 R40, R80.reuse, R24, R40 ;  /* 0x000000185028723c */ /* 0x040ff00000001828 */
[C---:B------:R-:W-:Y:S08]  /*3860*/  HMMA.16816.F32 R36, R80.reuse, R26, R36 ;  /* 0x0000001a5024723c */ /* 0x040ff00000001824 */
[C---:B------:R-:W-:Y:S08]  /*3870*/  HMMA.16816.F32 R32, R80.reuse, R20, R32 ;  /* 0x000000145020723c */ /* 0x040ff00000001820 */
[----:B------:R-:W-:Y:S01]  /*3880*/  HMMA.16816.F32 R28, R80, R22, R28 ;  /* 0x00000016501c723c */ /* 0x000fe2000000181c */
[----:B---3--:R-:W-:Y:S01]  /*3890*/  IADD3 R94, P6, PT, R94, UR4, RZ ;  /* 0x000000045e5e7c10 */ /* 0x008fe2000ffde0ff */
[----:B0-----:R-:W-:Y:S01]  /*38a0*/  IMAD.SHL.U32 R86, R86, 0x20, RZ ;  /* 0x0000002056567824 */ /* 0x001fe200078e00ff */
[----:B------:R-:W-:-:S02]  /*38b0*/  SHF.R.U32.HI R113, RZ, 0x8, R113 ;  /* 0x00000008ff717819 */ /* 0x000fc40000011671 */
[----:B------:R-:W-:Y:S02]  /*38c0*/  IADD3.X R93, PT, PT, R93, UR10, RZ, P6, !PT ;  /* 0x0000000a5d5d7c10 */ /* 0x000fe4000b7fe4ff */
[----:B------:R-:W-:Y:S02]  /*38d0*/  IADD3 R98, P1, PT, R98, UR4, RZ ;  /* 0x0000000462627c10 */ /* 0x000fe4000ff3e0ff */
[----:B------:R-:W-:Y:S02]  /*38e0*/  SGXT.U32 R113, R113, 0x1 ;  /* 0x000000017171781a */ /* 0x000fe40000000000 */
[----:B----4-:R-:W-:Y:S01]  /*38f0*/  IADD3.X R97, PT, PT, R97, UR10, RZ, P1, !PT ;  /* 0x0000000a61617c10 */ /* 0x010fe20008ffe4ff */
[----:B------:R-:W-:Y:S01]  /*3900*/  UIADD3 UR7, UPT, UPT, UR7, -0x20, URZ ;  /* 0xffffffe007077890 */ /* 0x000fe2000fffe0ff */
[----:B--2---:R-:W-:-:S04]  /*3910*/  IADD3 R100, P2, PT, R100, UR4, RZ ;  /* 0x0000000464647c10 */ /* 0x004fc8000ff5e0ff */
[----:B------:R-:W-:Y:S02]  /*3920*/  IADD3.X R99, PT, PT, R99, UR10, RZ, P2, !PT ;  /* 0x0000000a63637c10 */ /* 0x000fe400097fe4ff */
[----:B------:R-:W-:Y:S02]  /*3930*/  IADD3 R112, P6, PT, R112, UR4, RZ ;  /* 0x0000000470707c10 */ /* 0x000fe4000ffde0ff */
[----:B------:R-:W-:Y:S02]  /*3940*/  IADD3 R106, P5, PT, R106, UR4, RZ ;  /* 0x000000046a6a7c10 */ /* 0x000fe4000ffbe0ff */
[----:B------:R-:W-:Y:S02]  /*3950*/  IADD3 R104, P4, PT, R104, UR4, RZ ;  /* 0x0000000468687c10 */ /* 0x000fe4000ff9e0ff */
[----:B------:R-:W-:Y:S02]  /*3960*/  IADD3.X R105, PT, PT, R105, UR10, RZ, P5, !PT ;  /* 0x0000000a69697c10 */ /* 0x000fe4000affe4ff */
[----:B------:R-:W-:-:S02]  /*3970*/  IADD3.X R103, PT, PT, R103, UR10, RZ, P4, !PT ;  /* 0x0000000a67677c10 */ /* 0x000fc4000a7fe4ff */
[----:B------:R-:W-:Y:S02]  /*3980*/  IADD3.X R107, PT, PT, R107, UR10, RZ, P6, !PT ;  /* 0x0000000a6b6b7c10 */ /* 0x000fe4000b7fe4ff */
[----:B------:R-:W-:Y:S02]  /*3990*/  IADD3 R96, P0, PT, R96, UR4, RZ ;  /* 0x0000000460607c10 */ /* 0x000fe4000ff1e0ff */
[----:B------:R-:W-:Y:S02]  /*39a0*/  IADD3 R102, P3, PT, R102, UR4, RZ ;  /* 0x0000000466667c10 */ /* 0x000fe4000ff7e0ff */
[----:B------:R-:W-:Y:S02]  /*39b0*/  IADD3.X R95, PT, PT, R95, UR10, RZ, P0, !PT ;  /* 0x0000000a5f5f7c10 */ /* 0x000fe400087fe4ff */
[----:B------:R-:W-:Y:S02]  /*39c0*/  IADD3.X R101, PT, PT, R101, UR10, RZ, P3, !PT ;  /* 0x0000000a65657c10 */ /* 0x000fe40009ffe4ff */
[----:B------:R-:W-:-:S04]  /*39d0*/  IADD3 R2, P0, PT, R86, R2, RZ ;  /* 0x0000000256027210 */ /* 0x000fc80007f1e0ff */
[----:B------:R-:W-:Y:S01]  /*39e0*/  LEA.HI.X.SX32 R3, R86, R3, 0x1, P0 ;  /* 0x0000000356037211 */ /* 0x000fe200000f0eff */
[----:B-1----:R-:W-:Y:S08]  /*39f0*/  BRA.U UP0, `(.L_x_2) ;  /* 0xffffffe100387547 */ /* 0x002ff0000b83ffff */
.L_x_1:
[----:B------:R-:W2:Y:S01]  /*3a00*/  LDL.LU R23, [R1+0x2c] ;  /* 0x00002c0001177983 */ /* 0x000ea20000300800 */
[----:B------:R-:W-:Y:S01]  /*3a10*/  F2FP.SATFINITE.E4M3.F32.PACK_AB_MERGE_C R14, R15, R14, RZ ;  /* 0x0000000e0f0e723e */ /* 0x000fe200048070ff */
[----:B------:R-:W0:Y:S01]  /*3a20*/  S2UR UR5, SR_CgaCtaId ;  /* 0x00000000000579c3 */ /* 0x000e220000008800 */
[----:B------:R-:W-:Y:S01]  /*3a30*/  F2FP.SATFINITE.E4M3.F32.PACK_AB_MERGE_C R16, R17, R16, RZ ;  /* 0x000000101110723e */ /* 0x000fe200048070ff */
[----:B------:R-:W3:Y:S01]  /*3a40*/  S2R R15, SR_TID.X ;  /* 0x00000000000f7919 */ /* 0x000ee20000002100 */
[----:B------:R-:W-:Y:S01]  /*3a50*/  F2FP.SATFINITE.E4M3.F32.PACK_AB_MERGE_C R12, R13, R12, RZ ;  /* 0x0000000c0d0c723e */ /* 0x000fe200048070ff */
[----:B------:R-:W-:Y:S01]  /*3a60*/  UMOV UR4, 0x400 ;  /* 0x0000040000047882 */ /* 0x000fe20000000000 */
[----:B------:R-:W-:Y:S01]  /*3a70*/  F2FP.SATFINITE.E4M3.F32.PACK_AB_MERGE_C R8, R9, R8, RZ ;  /* 0x000000080908723e */ /* 0x000fe200048070ff */
[----:B------:R-:W4:Y:S01]  /*3a80*/  LDCU.64 UR14, c[0x0][0x398] ;  /* 0x00007300ff0e77ac */ /* 0x000f220008000a00 */
[----:B------:R-:W-:Y:S02]  /*3a90*/  F2FP.SATFINITE.E4M3.F32.PACK_AB_MERGE_C R18, R19, R18, RZ ;  /* 0x000000121312723e */ /* 0x000fe400048070ff */
[----:B------:R-:W-:Y:S01]  /*3aa0*/  F2FP.SATFINITE.E4M3.F32.PACK_AB_MERGE_C R10, R11, R10, RZ ;  /* 0x0000000a0b0a723e */ /* 0x000fe200048070ff */
[----:B------:R-:W1:Y:S01]  /*3ab0*/  LDCU UR12, c[0x0][0x39c] ;  /* 0x00007380ff0c77ac */ /* 0x000e620008000800 */
[----:B------:R-:W-:-:S02]  /*3ac0*/  F2FP.SATFINITE.E4M3.F32.PACK_AB_MERGE_C R34, R35, R34, RZ ;  /* 0x000000222322723e */ /* 0x000fc400048070ff */
[----:B------:R-:W4:Y:S01]  /*3ad0*/  LDL.LU R35, [R1+0x30] ;  /* 0x0000300001237983 */ /* 0x000f220000300800 */
[----:B------:R-:W-:Y:S01]  /*3ae0*/  LOP3.LUT R17, R16, 0xffff, RZ, 0xc0, !PT ;  /* 0x0000ffff10117812 */ /* 0x000fe200078ec0ff */
[----:B------:R-:W0:Y:S01]  /*3af0*/  LDCU UR13, c[0x0][0x39c] ;  /* 0x00007380ff0d77ac */ /* 0x000e220008000800 */
[----:B------:R-:W-:Y:S02]  /*3b00*/  LOP3.LUT R21, R8, 0xffff, RZ, 0xc0, !PT ;  /* 0x0000ffff08157812 */ /* 0x000fe400078ec0ff */
[----:B------:R-:W-:Y:S01]  /*3b10*/  LOP3.LUT R20, R12, 0xffff, RZ, 0xc0, !PT ;  /* 0x0000ffff0c147812 */ /* 0x000fe200078ec0ff */
[----:B------:R-:W0:Y:S01]  /*3b20*/  LDCU.64 UR6, c[0x0][0x390] ;  /* 0x00007200ff0677ac */ /* 0x000e220008000a00 */
[----:B------:R-:W-:Y:S02]  /*3b30*/  LOP3.LUT R19, R18, 0xffff, RZ, 0xc0, !PT ;  /* 0x0000ffff12137812 */ /* 0x000fe400078ec0ff */
[----:B------:R-:W-:Y:S01]  /*3b40*/  LOP3.LUT R26, R10, 0xffff, RZ, 0xc0, !PT ;  /* 0x0000ffff0a1a7812 */ /* 0x000fe200078ec0ff */
[----:B------:R-:W0:Y:S01]  /*3b50*/  LDCU UR10, c[0x0][0x39c] ;  /* 0x00007380ff0a77ac */ /* 0x000e220008000800 */
[----:B------:R-:W-:-:S02]  /*3b60*/  LOP3.LUT R22, R14, 0xffff, RZ, 0xc0, !PT ;  /* 0x0000ffff0e167812 */ /* 0x000fc400078ec0ff */
[----:B------:R-:W-:Y:S01]  /*3b70*/  F2FP.SATFINITE.E4M3.F32.PACK_AB_MERGE_C R4, R5, R4, RZ ;  /* 0x000000040504723e */ /* 0x000fe200048070ff */
[----:B------:R-:W0:Y:S01]  /*3b80*/  LDCU UR11, c[0x0][0x39c] ;  /* 0x00007380ff0b77ac */ /* 0x000e220008000800 */
[----:B-----5:R-:W-:Y:S02]  /*3b90*/  PRMT R0, R21, 0x3340, R0 ;  /* 0x0000334015007816 */ /* 0x020fe40000000000 */
[----:B------:R-:W-:Y:S02]  /*3ba0*/  PRMT R3, R17, 0x3340, R20 ;  /* 0x0000334011037816 */ /* 0x000fe40000000014 */
[----:B------:R-:W-:Y:S02]  /*3bb0*/  PRMT R5, R26, 0x3340, R1 ;  /* 0x000033401a057816 */ /* 0x000fe40000000001 */
[----:B------:R-:W-:Y:S02]  /*3bc0*/  PRMT R2, R19, 0x3340, R22 ;  /* 0x0000334013027816 */ /* 0x000fe40000000016 */
[----:B------:R-:W-:-:S02]  /*3bd0*/  F2FP.SATFINITE.E4M3.F32.PACK_AB_MERGE_C R72, R73, R72, RZ ;  /* 0x000000484948723e */ /* 0x000fc400048070ff */
[----:B------:R-:W-:Y:S02]  /*3be0*/  F2FP.SATFINITE.E4M3.F32.PACK_AB_MERGE_C R68, R69, R68, RZ ;  /* 0x000000444544723e */ /* 0x000fe400048070ff */
[----:B------:R-:W-:Y:S02]  /*3bf0*/  F2FP.SATFINITE.E4M3.F32.PACK_AB_MERGE_C R64, R65, R64, RZ ;  /* 0x000000404140723e */ /* 0x000fe400048070ff */
[----:B------:R-:W-:Y:S02]  /*3c00*/  F2FP.SATFINITE.E4M3.F32.PACK_AB_MERGE_C R74, R75, R74, RZ ;  /* 0x0000004a4b4a723e */ /* 0x000fe400048070ff */
[----:B------:R-:W-:Y:S02]  /*3c10*/  F2FP.SATFINITE.E4M3.F32.PACK_AB_MERGE_C R70, R71, R70, RZ ;  /* 0x000000464746723e */ /* 0x000fe400048070ff */
[----:B------:R-:W-:Y:S02]  /*3c20*/  F2FP.SATFINITE.E4M3.F32.PACK_AB_MERGE_C R66, R67, R66, RZ ;  /* 0x000000424342723e */ /* 0x000fe400048070ff */
[----:B------:R-:W-:-:S02]  /*3c30*/  PRMT R3, R3, 0x5410, R0 ;  /* 0x0000541003037816 */ /* 0x000fc40000000000 */
[----:B------:R-:W-:Y:S02]  /*3c40*/  F2FP.SATFINITE.E4M3.F32.PACK_AB_MERGE_C R56, R57, R56, RZ ;  /* 0x000000383938723e */ /* 0x000fe400048070ff */
[----:B------:R-:W-:Y:S02]  /*3c50*/  F2FP.SATFINITE.E4M3.F32.PACK_AB_MERGE_C R52, R53, R52, RZ ;  /* 0x000000343534723e */ /* 0x000fe400048070ff */
[----:B------:R-:W-:Y:S02]  /*3c60*/  F2FP.SATFINITE.E4M3.F32.PACK_AB_MERGE_C R48, R49, R48, RZ ;  /* 0x000000303130723e */ /* 0x000fe400048070ff */
[----:B------:R-:W-:Y:S01]  /*3c70*/  PRMT R0, R2, 0x5410, R5 ;  /* 0x0000541002007816 */ /* 0x000fe20000000005 */
[----:B---3--:R-:W-:Y:S01]  /*3c80*/  IMAD.SHL.U32 R2, R15, 0x200, RZ ;  /* 0x000002000f027824 */ /* 0x008fe200078e00ff */
[----:B------:R-:W-:Y:S02]  /*3c90*/  LOP3.LUT R72, R72, 0xffff, RZ, 0xc0, !PT ;  /* 0x0000ffff48487812 */ /* 0x000fe400078ec0ff */
[----:B------:R-:W-:Y:S01]  /*3ca0*/  LOP3.LUT R64, R64, 0xffff, RZ, 0xc0, !PT ;  /* 0x0000ffff40407812 */ /* 0x000fe200078ec0ff */
[----:B0-----:R-:W-:Y:S01]  /*3cb0*/  ULEA UR4, UR5, UR4, 0x18 ;  /* 0x0000000405047291 */ /* 0x001fe2000f8ec0ff */
[----:B------:R-:W-:Y:S01]  /*3cc0*/  LOP3.LUT R74, R74, 0xffff, RZ, 0xc0, !PT ;  /* 0x0000ffff4a4a7812 */ /* 0x000fe200078ec0ff */
[----:B------:R-:W0:Y:S01]  /*3cd0*/  LDCU UR5, c[0x0][0x3b4] ;  /* 0x00007680ff0577ac */ /* 0x000e220008000800 */
[----:B------:R-:W-:-:S02]  /*3ce0*/  LOP3.LUT R25, R70, 0xffff, RZ, 0xc0, !PT ;  /* 0x0000ffff46197812 */ /* 0x000fc400078ec0ff */
[----:B------:R-:W-:Y:S02]  /*3cf0*/  LOP3.LUT R66, R66, 0xffff, RZ, 0xc0, !PT ;  /* 0x0000ffff42427812 */ /* 0x000fe400078ec0ff */
[----:B------:R-:W-:Y:S02]  /*3d00*/  LOP3.LUT R56, R56, 0xffff, RZ, 0xc0, !PT ;  /* 0x0000ffff38387812 */ /* 0x000fe400078ec0ff */
[----:B------:R-:W-:Y:S02]  /*3d10*/  LOP3.LUT R27, R52, 0xffff, RZ, 0xc0, !PT ;  /* 0x0000ffff341b7812 */ /* 0x000fe400078ec0ff */
[----:B------:R-:W-:Y:S02]  /*3d20*/  LOP3.LUT R48, R48, 0xffff, RZ, 0xc0, !PT ;  /* 0x0000ffff30307812 */ /* 0x000fe400078ec0ff */
[----:B------:R-:W-:Y:S02]  /*3d30*/  F2FP.SATFINITE.E4M3.F32.PACK_AB_MERGE_C R58, R59, R58, RZ ;  /* 0x0000003a3b3a723e */ /* 0x000fe400048070ff */
[----:B------:R-:W-:-:S02]  /*3d40*/  F2FP.SATFINITE.E4M3.F32.PACK_AB_MERGE_C R54, R55, R54, RZ ;  /* 0x000000363736723e */ /* 0x000fc400048070ff */
[----:B------:R-:W-:Y:S02]  /*3d50*/  F2FP.SATFINITE.E4M3.F32.PACK_AB_MERGE_C R50, R51, R50, RZ ;  /* 0x000000323332723e */ /* 0x000fe400048070ff */
[----:B------:R-:W-:Y:S02]  /*3d60*/  F2FP.SATFINITE.E4M3.F32.PACK_AB_MERGE_C R38, R39, R38, RZ ;  /* 0x000000262726723e */ /* 0x000fe400048070ff */
[----:B------:R-:W-:Y:S02]  /*3d70*/  F2FP.SATFINITE.E4M3.F32.PACK_AB_MERGE_C R40, R41, R40, RZ ;  /* 0x000000282928723e */ /* 0x000fe400048070ff */
[----:B------:R-:W-:Y:S02]  /*3d80*/  F2FP.SATFINITE.E4M3.F32.PACK_AB_MERGE_C R36, R37, R36, RZ ;  /* 0x000000242524723e */ /* 0x000fe400048070ff */
[----:B------:R-:W-:Y:S02]  /*3d90*/  F2FP.SATFINITE.E4M3.F32.PACK_AB_MERGE_C R32, R33, R32, RZ ;  /* 0x000000202120723e */ /* 0x000fe400048070ff */
[----:B------:R-:W-:-:S02]  /*3da0*/  LOP3.LUT R2, R2, 0x1000, RZ, 0xc0, !PT ;  /* 0x0000100002027812 */ /* 0x000fc400078ec0ff */
[--C-:B------:R-:W-:Y:S02]  /*3db0*/  PRMT R9, R64, 0x3340, R1.reuse ;  /* 0x0000334040097816 */ /* 0x100fe40000000001 */
[----:B------:R-:W-:Y:S02]  /*3dc0*/  F2FP.SATFINITE.E4M3.F32.PACK_AB_MERGE_C R42, R43, R42, RZ ;  /* 0x0000002a2b2a723e */ /* 0x000fe400048070ff */
[----:B------:R-:W-:Y:S02]  /*3dd0*/  PRMT R11, R66, 0x3340, R1 ;  /* 0x00003340420b7816 */ /* 0x000fe40000000001 */
[----:B------:R-:W-:Y:S02]  /*3de0*/  PRMT R8, R74, 0x3340, R25 ;  /* 0x000033404a087816 */ /* 0x000fe40000000019 */
[----:B------:R-:W-:Y:S02]  /*3df0*/  F2FP.SATFINITE.E4M3.F32.PACK_AB_MERGE_C R28, R29, R28, RZ ;  /* 0x0000001c1d1c723e */ /* 0x000fe400048070ff */
[----:B------:R-:W-:-:S02]  /*3e00*/  PRMT R13, R48, 0x3340, R1 ;  /* 0x00003340300d7816 */ /* 0x000fc40000000001 */
[----:B------:R-:W-:Y:S02]  /*3e10*/  PRMT R12, R56, 0x3340, R27 ;  /* 0x00003340380c7816 */ /* 0x000fe4000000001b */
[----:B------:R-:W-:Y:S02]  /*3e20*/  F2FP.SATFINITE.E4M3.F32.PACK_AB_MERGE_C R6, R7, R6, RZ ;  /* 0x000000060706723e */ /* 0x000fe400048070ff */
[----:B------:R-:W-:Y:S02]  /*3e30*/  F2FP.SATFINITE.E4M3.F32.PACK_AB_MERGE_C R30, R31, R30, RZ ;  /* 0x0000001e1f1e723e */ /* 0x000fe400048070ff */
[----:B------:R-:W-:Y:S02]  /*3e40*/  LOP3.LUT R58, R58, 0xffff, RZ, 0xc0, !PT ;  /* 0x0000ffff3a3a7812 */ /* 0x000fe400078ec0ff */
[----:B------:R-:W-:Y:S02]  /*3e50*/  LOP3.LUT R29, R54, 0xffff, RZ, 0xc0, !PT ;  /* 0x0000ffff361d7812 */ /* 0x000fe400078ec0ff */
[----:B------:R-:W-:-:S02]  /*3e60*/  LOP3.LUT R50, R50, 0xffff, RZ, 0xc0, !PT ;  /* 0x0000ffff32327812 */ /* 0x000fc400078ec0ff */
[----:B------:R-:W-:Y:S02]  /*3e70*/  LOP3.LUT R33, R38, 0xffff, RZ, 0xc0, !PT ;  /* 0x0000ffff26217812 */ /* 0x000fe400078ec0ff */
[----:B------:R-:W-:Y:S02]  /*3e80*/  LOP3.LUT R40, R40, 0xffff, RZ, 0xc0, !PT ;  /* 0x0000ffff28287812 */ /* 0x000fe400078ec0ff */
[----:B------:R-:W-:Y:S02]  /*3e90*/  LOP3.LUT R31, R36, 0xffff, RZ, 0xc0, !PT ;  /* 0x0000ffff241f7812 */ /* 0x000fe400078ec0ff */
[----:B------:R-:W-:Y:S02]  /*3ea0*/  LOP3.LUT R38, R32, 0xffff, RZ, 0xc0, !PT ;  /* 0x0000ffff20267812 */ /* 0x000fe400078ec0ff */
[----:B------:R-:W-:Y:S02]  /*3eb0*/  LOP3.LUT R42, R42, 0xffff, RZ, 0xc0, !PT ;  /* 0x0000ffff2a2a7812 */ /* 0x000fe400078ec0ff */
[----:B------:R-:W-:-:S02]  /*3ec0*/  LOP3.LUT R52, R34, 0xffff, RZ, 0xc0, !PT ;  /* 0x0000ffff22347812 */ /* 0x000fc400078ec0ff */
[--C-:B------:R-:W-:Y:S02]  /*3ed0*/  PRMT R16, R38, 0x3340, R1.reuse ;  /* 0x0000334026107816 */ /* 0x100fe40000000001 */
[----:B------:R-:W-:Y:S02]  /*3ee0*/  PRMT R18, R52, 0x3340, R1 ;  /* 0x0000334034127816 */ /* 0x000fe40000000001 */
[----:B------:R-:W-:Y:S02]  /*3ef0*/  F2FP.SATFINITE.E4M3.F32.PACK_AB_MERGE_C R60, R61, R60, RZ ;  /* 0x0000003c3d3c723e */ /* 0x000fe400048070ff */
[----:B------:R-:W-:Y:S02]  /*3f00*/  F2FP.SATFINITE.E4M3.F32.PACK_AB_MERGE_C R44, R45, R44, RZ ;  /* 0x0000002c2d2c723e */ /* 0x000fe400048070ff */
[----:B------:R-:W-:Y:S02]  /*3f10*/  F2FP.SATFINITE.E4M3.F32.PACK_AB_MERGE_C R62, R63, R62, RZ ;  /* 0x0000003e3f3e723e */ /* 0x000fe400048070ff */
[----:B------:R-:W-:-:S02]  /*3f20*/  F2FP.SATFINITE.E4M3.F32.PACK_AB_MERGE_C R46, R47, R46, RZ ;  /* 0x0000002e2f2e723e */ /* 0x000fc400048070ff */
[----:B--2---:R-:W-:Y:S02]  /*3f30*/  LOP3.LUT R5, R23, 0x80, RZ, 0xc0, !PT ;  /* 0x0000008017057812 */ /* 0x004fe400078ec0ff */
[----:B------:R-:W-:-:S04]  /*3f40*/  LOP3.LUT R23, R68, 0xffff, RZ, 0xc0, !PT ;  /* 0x0000ffff44177812 */ /* 0x000fc800078ec0ff */
[----:B------:R-:W-:Y:S02]  /*3f50*/  PRMT R10, R72, 0x3340, R23 ;  /* 0x00003340480a7816 */ /* 0x000fe40000000017 */
[----:B------:R-:W-:Y:S01]  /*3f60*/  IADD3 R7, PT, PT, R5, UR4, R2 ;  /* 0x0000000405077c10 */ /* 0x000fe2000fffe002 */
[C---:B------:R-:W-:Y:S01]  /*3f70*/  IMAD.SHL.U32 R5, R15.reuse, 0x100, RZ ;  /* 0x000001000f057824 */ /* 0x040fe200078e00ff */
[----:B------:R-:W-:Y:S01]  /*3f80*/  PRMT R10, R10, 0x5410, R9 ;  /* 0x000054100a0a7816 */ /* 0x000fe20000000009 */
[----:B------:R-:W-:Y:S01]  /*3f90*/  IMAD.SHL.U32 R2, R15, 0x10, RZ ;  /* 0x000000100f027824 */ /* 0x000fe200078e00ff */
[----:B------:R-:W-:Y:S02]  /*3fa0*/  PRMT R9, R8, 0x5410, R11 ;  /* 0x0000541008097816 */ /* 0x000fe4000000000b */
[----:B------:R-:W-:Y:S02]  /*3fb0*/  PRMT R8, R12, 0x5410, R13 ;  /* 0x000054100c087816 */ /* 0x000fe4000000000d */
[----:B------:R-:W-:-:S02]  /*3fc0*/  PRMT R12, R50, 0x3340, R1 ;  /* 0x00003340320c7816 */ /* 0x000fc40000000001 */
[----:B------:R-:W-:Y:S02]  /*3fd0*/  PRMT R13, R58, 0x3340, R29 ;  /* 0x000033403a0d7816 */ /* 0x000fe4000000001d */
[----:B------:R-:W-:Y:S02]  /*3fe0*/  PRMT R11, R40, 0x3340, R31 ;  /* 0x00003340280b7816 */ /* 0x000fe4000000001f */
[----:B------:R-:W-:Y:S02]  /*3ff0*/  PRMT R15, R42, 0x3340, R33 ;  /* 0x000033402a0f7816 */ /* 0x000fe40000000021 */
[----:B------:R-:W-:Y:S02]  /*4000*/  LOP3.LUT R5, R5, 0x6000, RZ, 0xc0, !PT ;  /* 0x0000600005057812 */ /* 0x000fe400078ec0ff */
[----:B------:R-:W-:Y:S02]  /*4010*/  LOP3.LUT R14, R2, 0x70, RZ, 0xc0, !PT ;  /* 0x00000070020e7812 */ /* 0x000fe400078ec0ff */
[----:B------:R-:W-:-:S02]  /*4020*/  PRMT R13, R13, 0x5410, R12 ;  /* 0x000054100d0d7816 */ /* 0x000fc4000000000c */
[----:B------:R-:W-:Y:S02]  /*4030*/  PRMT R12, R11, 0x5410, R16 ;  /* 0x000054100b0c7816 */ /* 0x000fe40000000010 */
[----:B------:R-:W-:Y:S02]  /*4040*/  PRMT R11, R15, 0x5410, R18 ;  /* 0x000054100f0b7816 */ /* 0x000fe40000000012 */
[----:B------:R-:W-:Y:S02]  /*4050*/  IADD3 R18, PT, PT, R14, R7, R5 ;  /* 0x000000070e127210 */ /* 0x000fe40007ffe005 */
[----:B------:R-:W-:Y:S02]  /*4060*/  SHF.R.U32.HI R5, RZ, 0x8, R17 ;  /* 0x00000008ff057819 */ /* 0x000fe40000011611 */
[----:B------:R-:W-:Y:S02]  /*4070*/  SHF.R.U32.HI R14, RZ, 0x8, R20 ;  /* 0x00000008ff0e7819 */ /* 0x000fe40000011614 */
[----:B------:R-:W-:-:S02]  /*4080*/  LOP3.LUT R5, R5, 0xffff, RZ, 0xc0, !PT ;  /* 0x0000ffff05057812 */ /* 0x000fc400078ec0ff */
[----:B------:R-:W-:Y:S02]  /*4090*/  LOP3.LUT R14, R14, 0xffff, RZ, 0xc0, !PT ;  /* 0x0000ffff0e0e7812 */ /* 0x000fe400078ec0ff */
[----:B------:R-:W-:Y:S02]  /*40a0*/  SHF.R.U32.HI R7, RZ, 0x8, R19 ;  /* 0x00000008ff077819 */ /* 0x000fe40000011613 */
[----:B------:R-:W-:Y:S02]  /*40b0*/  PRMT R19, R5, 0x3340, R14 ;  /* 0x0000334005137816 */ /* 0x000fe4000000000e */
[----:B------:R-:W-:Y:S02]  /*40c0*/  SHF.R.U32.HI R5, RZ, 0x8, R72 ;  /* 0x00000008ff057819 */ /* 0x000fe40000011648 */
[----:B------:R-:W-:Y:S02]  /*40d0*/  SHF.R.U32.HI R14, RZ, 0x8, R23 ;  /* 0x00000008ff0e7819 */ /* 0x000fe40000011617 */
[----:B------:R-:W-:-:S02]  /*40e0*/  LOP3.LUT R5, R5, 0xffff, RZ, 0xc0, !PT ;  /* 0x0000ffff05057812 */ /* 0x000fc400078ec0ff */
[----:B------:R-:W-:-:S04]  /*40f0*/  LOP3.LUT R14, R14, 0xffff, RZ, 0xc0, !PT ;  /* 0x0000ffff0e0e7812 */ /* 0x000fc800078ec0ff */
[----:B------:R-:W-:Y:S02]  /*4100*/  PRMT R23, R5, 0x3340, R14 ;  /* 0x0000334005177816 */ /* 0x000fe4000000000e */
[----:B------:R-:W-:Y:S02]  /*4110*/  SHF.R.U32.HI R5, RZ, 0x8, R56 ;  /* 0x00000008ff057819 */ /* 0x000fe40000011638 */
[----:B------:R-:W-:Y:S02]  /*4120*/  SHF.R.U32.HI R14, RZ, 0x8, R27 ;  /* 0x00000008ff0e7819 */ /* 0x000fe4000001161b */
[----:B------:R-:W-:Y:S02]  /*4130*/  LOP3.LUT R5, R5, 0xffff, RZ, 0xc0, !PT ;  /* 0x0000ffff05057812 */ /* 0x000fe400078ec0ff */
[----:B------:R-:W-:-:S04]  /*4140*/  LOP3.LUT R14, R14, 0xffff, RZ, 0xc0, !PT ;  /* 0x0000ffff0e0e7812 */ /* 0x000fc800078ec0ff */
[----:B------:R-:W-:Y:S02]  /*4150*/  PRMT R27, R5, 0x3340, R14 ;  /* 0x00003340051b7816 */ /* 0x000fe4000000000e */
[----:B------:R-:W-:Y:S02]  /*4160*/  SHF.R.U32.HI R14, RZ, 0x8, R31 ;  /* 0x00000008ff0e7819 */ /* 0x000fe4000001161f */
[----:B------:R-:W2:Y:S01]  /*4170*/  LDL.LU R31, [R1+0x28] ;  /* 0x00002800011f7983 */ /* 0x000ea20000300800 */
[----:B------:R-:W-:Y:S02]  /*4180*/  SHF.R.U32.HI R15, RZ, 0x8, R22 ;  /* 0x00000008ff0f7819 */ /* 0x000fe40000011616 */
[----:B------:R-:W-:Y:S02]  /*4190*/  SHF.R.U32.HI R17, RZ, 0x8, R26 ;  /* 0x00000008ff117819 */ /* 0x000fe4000001161a */
[----:B------:R-:W-:Y:S02]  /*41a0*/  LOP3.LUT R15, R15, 0xffff, RZ, 0xc0, !PT ;  /* 0x0000ffff0f0f7812 */ /* 0x000fe400078ec0ff */
[----:B------:R-:W-:-:S02]  /*41b0*/  LOP3.LUT R22, R7, 0xffff, RZ, 0xc0, !PT ;  /* 0x0000ffff07167812 */ /* 0x000fc400078ec0ff */
[----:B------:R-:W-:Y:S02]  /*41c0*/  LOP3.LUT R17, R17, 0xffff, RZ, 0xc0, !PT ;  /* 0x0000ffff11117812 */ /* 0x000fe400078ec0ff */
[----:B------:R-:W-:Y:S02]  /*41d0*/  SHF.R.U32.HI R16, RZ, 0x8, R21 ;  /* 0x00000008ff107819 */ /* 0x000fe40000011615 */
[----:B------:R-:W-:Y:S02]  /*41e0*/  PRMT R22, R22, 0x3340, R15 ;  /* 0x0000334016167816 */ /* 0x000fe4000000000f */
[----:B------:R-:W-:Y:S02]  /*41f0*/  SHF.R.U32.HI R7, RZ, 0x8, R74 ;  /* 0x00000008ff077819 */ /* 0x000fe4000001164a */
[----:B------:R-:W-:Y:S02]  /*4200*/  SHF.R.U32.HI R15, RZ, 0x8, R25 ;  /* 0x00000008ff0f7819 */ /* 0x000fe40000011619 */
[----:B------:R-:W-:-:S02]  /*4210*/  PRMT R21, R17, 0x3340, R24 ;  /* 0x0000334011157816 */ /* 0x000fc40000000018 */
[----:B------:R-:W-:Y:S02]  /*4220*/  LOP3.LUT R16, R16, 0xffff, RZ, 0xc0, !PT ;  /* 0x0000ffff10107812 */ /* 0x000fe400078ec0ff */
[----:B------:R-:W-:Y:S02]  /*4230*/  SHF.R.U32.HI R17, RZ, 0x8, R66 ;  /* 0x00000008ff117819 */ /* 0x000fe40000011642 */
[----:B------:R-:W-:Y:S02]  /*4240*/  LOP3.LUT R15, R15, 0xffff, RZ, 0xc0, !PT ;  /* 0x0000ffff0f0f7812 */ /* 0x000fe400078ec0ff */
[----:B------:R-:W-:Y:S02]  /*4250*/  LOP3.LUT R26, R7, 0xffff, RZ, 0xc0, !PT ;  /* 0x0000ffff071a7812 */ /* 0x000fe400078ec0ff */
[----:B------:R-:W-:Y:S02]  /*4260*/  PRMT R20, R16, 0x3340, R1 ;  /* 0x0000334010147816 */ /* 0x000fe40000000001 */
[----:B------:R-:W-:-:S02]  /*4270*/  LOP3.LUT R17, R17, 0xffff, RZ, 0xc0, !PT ;  /* 0x0000ffff11117812 */ /* 0x000fc400078ec0ff */
[----:B------:R-:W-:Y:S02]  /*4280*/  SHF.R.U32.HI R16, RZ, 0x8, R64 ;  /* 0x00000008ff107819 */ /* 0x000fe40000011640 */
[----:B------:R-:W-:Y:S02]  /*4290*/  PRMT R26, R26, 0x3340, R15 ;  /* 0x000033401a1a7816 */ /* 0x000fe4000000000f */
[----:B------:R-:W-:Y:S02]  /*42a0*/  SHF.R.U32.HI R7, RZ, 0x8, R58 ;  /* 0x00000008ff077819 */ /* 0x000fe4000001163a */
[----:B------:R-:W-:Y:S02]  /*42b0*/  SHF.R.U32.HI R15, RZ, 0x8, R29 ;  /* 0x00000008ff0f7819 */ /* 0x000fe4000001161d */
[----:B------:R-:W-:Y:S02]  /*42c0*/  PRMT R25, R17, 0x3340, R76 ;  /* 0x0000334011197816 */ /* 0x000fe4000000004c */
[----:B------:R-:W-:-:S02]  /*42d0*/  LOP3.LUT R16, R16, 0xffff, RZ, 0xc0, !PT ;  /* 0x0000ffff10107812 */ /* 0x000fc400078ec0ff */
[----:B------:R-:W-:Y:S02]  /*42e0*/  SHF.R.U32.HI R17, RZ, 0x8, R50 ;  /* 0x00000008ff117819 */ /* 0x000fe40000011632 */
[----:B------:R-:W-:Y:S02]  /*42f0*/  LOP3.LUT R15, R15, 0xffff, RZ, 0xc0, !PT ;  /* 0x0000ffff0f0f7812 */ /* 0x000fe400078ec0ff */
[----:B------:R-:W-:Y:S02]  /*4300*/  LOP3.LUT R34, R7, 0xffff, RZ, 0xc0, !PT ;  /* 0x0000ffff07227812 */ /* 0x000fe400078ec0ff */
[----:B------:R-:W-:Y:S02]  /*4310*/  SHF.R.U32.HI R5, RZ, 0x8, R40 ;  /* 0x00000008ff057819 */ /* 0x000fe40000011628 */
[----:B-1----:R-:W-:Y:S02]  /*4320*/  PRMT R24, R16, 0x3340, R1 ;  /* 0x0000334010187816 */ /* 0x002fe40000000001 */
[----:B------:R-:W-:-:S02]  /*4330*/  LOP3.LUT R36, R17, 0xffff, RZ, 0xc0, !PT ;  /* 0x0000ffff11247812 */ /* 0x000fc400078ec0ff */
[----:B------:R-:W-:Y:S02]  /*4340*/  SHF.R.U32.HI R16, RZ, 0x8, R48 ;  /* 0x00000008ff107819 */ /* 0x000fe40000011630 */
[----:B------:R-:W-:Y:S02]  /*4350*/  PRMT R34, R34, 0x3340, R15 ;  /* 0x0000334022227816 */ /* 0x000fe4000000000f */
[----:B------:R-:W-:Y:S02]  /*4360*/  SHF.R.U32.HI R7, RZ, 0x8, R42 ;  /* 0x00000008ff077819 */ /* 0x000fe4000001162a */
[----:B------:R-:W-:Y:S02]  /*4370*/  SHF.R.U32.HI R15, RZ, 0x8, R33 ;  /* 0x00000008ff0f7819 */ /* 0x000fe40000011621 */
[----:B------:R-:W-:Y:S02]  /*4380*/  LOP3.LUT R14, R14, 0xffff, RZ, 0xc0, !PT ;  /* 0x0000ffff0e0e7812 */ /* 0x000fe400078ec0ff */
[----:B------:R-:W-:-:S02]  /*4390*/  LOP3.LUT R5, R5, 0xffff, RZ, 0xc0, !PT ;  /* 0x0000ffff05057812 */ /* 0x000fc400078ec0ff */
[----:B------:R-:W-:Y:S02]  /*43a0*/  SHF.R.U32.HI R17, RZ, 0x8, R52 ;  /* 0x00000008ff117819 */ /* 0x000fe40000011634 */
[----:B------:R-:W-:Y:S02]  /*43b0*/  PRMT R29, R36, 0x3340, R1 ;  /* 0x00003340241d7816 */ /* 0x000fe40000000001 */
[----:B------:R-:W-:Y:S02]  /*43c0*/  LOP3.LUT R16, R16, 0xffff, RZ, 0xc0, !PT ;  /* 0x0000ffff10107812 */ /* 0x000fe400078ec0ff */
[----:B------:R-:W-:Y:S02]  /*43d0*/  LOP3.LUT R36, R7, 0xffff, RZ, 0xc0, !PT ;  /* 0x0000ffff07247812 */ /* 0x000fe400078ec0ff */
[----:B------:R-:W-:Y:S02]  /*43e0*/  LOP3.LUT R15, R15, 0xffff, RZ, 0xc0, !PT ;  /* 0x0000ffff0f0f7812 */ /* 0x000fe400078ec0ff */
[----:B------:R-:W-:-:S02]  /*43f0*/  PRMT R7, R5, 0x3340, R14 ;  /* 0x0000334005077816 */ /* 0x000fc4000000000e */
[----:B------:R-:W-:Y:S02]  /*4400*/  LOP3.LUT R14, R17, 0xffff, RZ, 0xc0, !PT ;  /* 0x0000ffff110e7812 */ /* 0x000fe400078ec0ff */
[----:B------:R-:W-:Y:S02]  /*4410*/  PRMT R32, R16, 0x3340, R1 ;  /* 0x0000334010207816 */ /* 0x000fe40000000001 */
[----:B------:R-:W-:Y:S02]  /*4420*/  SHF.R.U32.HI R16, RZ, 0x8, R38 ;  /* 0x00000008ff107819 */ /* 0x000fe40000011626 */
[----:B------:R-:W-:Y:S02]  /*4430*/  PRMT R15, R36, 0x3340, R15 ;  /* 0x00003340240f7816 */ /* 0x000fe4000000000f */
[----:B------:R-:W-:Y:S02]  /*4440*/  PRMT R36, R14, 0x3340, R1 ;  /* 0x000033400e247816 */ /* 0x000fe40000000001 */
[----:B------:R-:W-:-:S02]  /*4450*/  LOP3.LUT R14, R4, 0xffff, RZ, 0xc0, !PT ;  /* 0x0000ffff040e7812 */ /* 0x000fc400078ec0ff */
[----:B------:R-:W-:Y:S02]  /*4460*/  LOP3.LUT R16, R16, 0xffff, RZ, 0xc0, !PT ;  /* 0x0000ffff10107812 */ /* 0x000fe400078ec0ff */
[----:B------:R-:W-:Y:S02]  /*4470*/  PRMT R4, R3, 0x4210, R14 ;  /* 0x0000421003047816 */ /* 0x000fe4000000000e */
[----:B------:R-:W-:Y:S02]  /*4480*/  PRMT R24, R23, 0x5410, R24 ;  /* 0x0000541017187816 */ /* 0x000fe40000000018 */
[----:B------:R-:W-:Y:S02]  /*4490*/  LOP3.LUT R3, R60, 0xffff, RZ, 0xc0, !PT ;  /* 0x0000ffff3c037812 */ /* 0x000fe400078ec0ff */
[----:B------:R-:W-:Y:S02]  /*44a0*/  PRMT R16, R16, 0x3340, R1 ;  /* 0x0000334010107816 */ /* 0x000fe40000000001 */
[----:B------:R-:W-:-:S02]  /*44b0*/  PRMT R19, R19, 0x5410, R20 ;  /* 0x0000541013137816 */ /* 0x000fc40000000014 */
[----:B------:R-:W-:Y:S02]  /*44c0*/  PRMT R22, R22, 0x5410, R21 ;  /* 0x0000541016167816 */ /* 0x000fe40000000015 */
[--C-:B------:R-:W-:Y:S02]  /*44d0*/  PRMT R20, R10, 0x4210, R3.reuse ;  /* 0x000042100a147816 */ /* 0x100fe40000000003 */
[----:B------:R-:W-:Y:S02]  /*44e0*/  PRMT R21, R24, 0x5210, R3 ;  /* 0x0000521018157816 */ /* 0x000fe40000000003 */
[----:B----4-:R-:W-:Y:S02]  /*44f0*/  LOP3.LUT R5, R35, 0x300, RZ, 0xc0, !PT ;  /* 0x0000030023057812 */ /* 0x010fe400078ec0ff */
[----:B------:R-:W-:Y:S02]  /*4500*/  PRMT R32, R27, 0x5410, R32 ;  /* 0x000054101b207816 */ /* 0x000fe40000000020 */
[----:B------:R-:W-:-:S02]  /*4510*/  PRMT R16, R7, 0x5410, R16 ;  /* 0x0000541007107816 */ /* 0x000fc40000000010 */
[----:B------:R-:W-:Y:S02]  /*4520*/  LOP3.LUT R3, R44, 0xffff, RZ, 0xc0, !PT ;  /* 0x0000ffff2c037812 */ /* 0x000fe400078ec0ff */
[----:B------:R-:W-:Y:S02]  /*4530*/  LOP3.LUT R7, R6, 0xffff, RZ, 0xc0, !PT ;  /* 0x0000ffff06077812 */ /* 0x000fe400078ec0ff */
[----:B------:R-:W-:Y:S02]  /*4540*/  PRMT R23, R26, 0x5410, R25 ;  /* 0x000054101a177816 */ /* 0x000fe40000000019 */
[----:B------:R-:W-:Y:S01]  /*4550*/  LOP3.LUT R62, R62, 0xffff, RZ, 0xc0, !PT ;  /* 0x0000ffff3e3e7812 */ /* 0x000fe200078ec0ff */
[----:B------:R-:W-:Y:S01]  /*4560*/  IMAD.IADD R18, R5, 0x1, R18 ;  /* 0x0000000105127824 */ /* 0x000fe200078e0212 */
[----:B------:R-:W-:Y:S02]  /*4570*/  PRMT R27, R34, 0x5410, R29 ;  /* 0x00005410221b7816 */ /* 0x000fe4000000001d */
[----:B------:R-:W-:-:S02]  /*4580*/  LOP3.LUT R46, R46, 0xffff, RZ, 0xc0, !PT ;  /* 0x0000ffff2e2e7812 */ /* 0x000fc400078ec0ff */
[--C-:B------:R-:W-:Y:S02]  /*4590*/  PRMT R24, R8, 0x4210, R3.reuse ;  /* 0x0000421008187816 */ /* 0x100fe40000000003 */
[----:B------:R-:W-:Y:S02]  /*45a0*/  PRMT R25, R32, 0x5210, R3 ;  /* 0x0000521020197816 */ /* 0x000fe40000000003 */
[----:B------:R-:W-:Y:S02]  /*45b0*/  LOP3.LUT R30, R30, 0xffff, RZ, 0xc0, !PT ;  /* 0x0000ffff1e1e7812 */ /* 0x000fe400078ec0ff */
[----:B------:R-:W-:Y:S02]  /*45c0*/  PRMT R15, R15, 0x5410, R36 ;  /* 0x000054100f0f7816 */ /* 0x000fe40000000024 */
[----:B------:R-:W-:Y:S02]  /*45d0*/  PRMT R6, R0, 0x4210, R7 ;  /* 0x0000421000067816 */ /* 0x000fe40000000007 */
[----:B------:R-:W-:Y:S01]  /*45e0*/  LOP3.LUT R3, R28, 0xffff, RZ, 0xc0, !PT ;  /* 0x0000ffff1c037812 */ /* 0x000fe200078ec0ff */
[----:B------:R-:W1:Y:S01]  /*45f0*/  LDC R0, c[0x0][0x3b8] ;  /* 0x0000ee00ff007b82 */ /* 0x000e620000000800 */
[----:B------:R-:W-:-:S02]  /*4600*/  PRMT R5, R19, 0x5210, R14 ;  /* 0x0000521013057816 */ /* 0x000fc4000000000e */
[----:B------:R-:W-:-:S05]  /*4610*/  PRMT R7, R22, 0x5210, R7 ;  /* 0x0000521016077816 */ /* 0x000fca0000000007 */
[----:B------:R-:W-:Y:S01]  /*4620*/  BAR.SYNC.DEFER_BLOCKING 0x0 ;  /* 0x0000000000007b1d */ /* 0x000fe20000010000 */
[--C-:B------:R-:W-:Y:S02]  /*4630*/  PRMT R22, R9, 0x4210, R62.reuse ;  /* 0x0000421009167816 */ /* 0x100fe4000000003e */
[----:B------:R-:W-:Y:S02]  /*4640*/  PRMT R23, R23, 0x5210, R62 ;  /* 0x0000521017177816 */ /* 0x000fe4000000003e */
[--C-:B------:R-:W-:Y:S02]  /*4650*/  PRMT R26, R13, 0x4210, R46.reuse ;  /* 0x000042100d1a7816 */ /* 0x100fe4000000002e */
[----:B------:R-:W-:Y:S02]  /*4660*/  PRMT R27, R27, 0x5210, R46 ;  /* 0x000052101b1b7816 */ /* 0x000fe4000000002e */
[----:B------:R-:W-:Y:S02]  /*4670*/  PRMT R10, R11, 0x4210, R30 ;  /* 0x000042100b0a7816 */ /* 0x000fe4000000001e */
[----:B------:R-:W-:-:S02]  /*4680*/  PRMT R8, R12, 0x4210, R3 ;  /* 0x000042100c087816 */ /* 0x000fc40000000003 */
[----:B------:R-:W-:Y:S02]  /*4690*/  PRMT R9, R16, 0x5210, R3 ;  /* 0x0000521010097816 */ /* 0x000fe40000000003 */
[----:B------:R-:W-:Y:S01]  /*46a0*/  PRMT R11, R15, 0x5210, R30 ;  /* 0x000052100f0b7816 */ /* 0x000fe2000000001e */
[----:B------:R-:W-:Y:S04]  /*46b0*/  STSM.16.M88.4 [R18], R4 ;  /* 0x0000000412007844 */ /* 0x000fe80000000200 */
[----:B------:R-:W-:Y:S04]  /*46c0*/  STSM.16.M88.4 [R18+0x400], R20 ;  /* 0x0004001412007844 */ /* 0x000fe80000000200 */
[----:B------:R-:W-:Y:S04]  /*46d0*/  STSM.16.M88.4 [R18+0x800], R24 ;  /* 0x0008001812007844 */ /* 0x000fe80000000200 */
[----:B------:R3:W-:Y:S01]  /*46e0*/  STSM.16.M88.4 [R18+0xc00], R8 ;  /* 0x000c000812007844 */ /* 0x0007e20000000200 */
[----:B------:R-:W-:Y:S01]  /*46f0*/  LOP3.LUT R36, R2, 0x1ff0, RZ, 0xc0, !PT ;  /* 0x00001ff002247812 */ /* 0x000fe200078ec0ff */
[----:B------:R-:W-:Y:S06]  /*4700*/  BAR.SYNC.DEFER_BLOCKING 0x0 ;  /* 0x0000000000007b1d */ /* 0x000fec0000010000 */
[----:B------:R-:W4:Y:S01]  /*4710*/  LDS.128 R4, [R36+UR4] ;  /* 0x0000000424047984 */ /* 0x000f220008000c00 */
[----:B---3--:R-:W-:-:S02]  /*4720*/  LOP3.LUT R9, R92, 0x20, R113, 0xfe, !PT ;  /* 0x000000205c097812 */ /* 0x008fc400078efe71 */
[C-C-:B------:R-:W-:Y:S02]  /*4730*/  LOP3.LUT R8, R92.reuse, 0x22, R113.reuse, 0xfe, !PT ;  /* 0x000000225c087812 */ /* 0x140fe400078efe71 */
[C---:B------:R-:W-:Y:S02]  /*4740*/  LOP3.LUT R39, R92.reuse, R113, RZ, 0xfc, !PT ;  /* 0x000000715c277212 */ /* 0x040fe400078efcff */
[C-C-:B------:R-:W-:Y:S02]  /*4750*/  LOP3.LUT R13, R92.reuse, 0x2, R113.reuse, 0xfe, !PT ;  /* 0x000000025c0d7812 */ /* 0x140fe400078efe71 */
[----:B------:R-:W-:-:S03]  /*4760*/  LOP3.LUT R15, R92, 0x4, R113, 0xfe, !PT ;  /* 0x000000045c0f7812 */ /* 0x000fc600078efe71 */
[-C--:B-1----:R-:W-:Y:S01]  /*4770*/  IMAD R18, R13, R0.reuse, RZ ;  /* 0x000000000d127224 */ /* 0x082fe200078e02ff */
[C-C-:B------:R-:W-:Y:S01]  /*4780*/  LOP3.LUT R17, R92.reuse, 0x6, R113.reuse, 0xfe, !PT ;  /* 0x000000065c117812 */ /* 0x140fe200078efe71 */
[----:B------:R-:W-:Y:S01]  /*4790*/  IMAD R30, R15, R0, RZ ;  /* 0x000000000f1e7224 */ /* 0x000fe200078e02ff */
[C-C-:B------:R-:W-:Y:S02]  /*47a0*/  LOP3.LUT R35, R92.reuse, 0x8, R113.reuse, 0xfe, !PT ;  /* 0x000000085c237812 */ /* 0x140fe400078efe71 */
[C-C-:B------:R-:W-:Y:S02]  /*47b0*/  LOP3.LUT R19, R92.reuse, 0xa, R113.reuse, 0xfe, !PT ;  /* 0x0000000a5c137812 */ /* 0x140fe400078efe71 */
[----:B------:R-:W-:Y:S02]  /*47c0*/  LOP3.LUT R33, R92, 0xc, R113, 0xfe, !PT ;  /* 0x0000000c5c217812 */ /* 0x000fe400078efe71 */
[----:B----4-:R-:W-:Y:S02]  /*47d0*/  PRMT R87, R5, 0x7770, RZ ;  /* 0x0000777005577816 */ /* 0x010fe400000000ff */
[----:B------:R-:W-:-:S02]  /*47e0*/  PRMT R85, R6, 0x7770, RZ ;  /* 0x0000777006557816 */ /* 0x000fc400000000ff */
[----:B------:R-:W-:Y:S02]  /*47f0*/  PRMT R83, R7, 0x7770, RZ ;  /* 0x0000777007537816 */ /* 0x000fe400000000ff */
[C---:B--2---:R-:W-:Y:S01]  /*4800*/  ISETP.GE.AND P0, PT, R31.reuse, UR14, PT ;  /* 0x0000000e1f007c0c */ /* 0x044fe2000bf06270 */
[----:B0-----:R-:W-:Y:S01]  /*4810*/  IMAD R28, R31, UR5, RZ ;  /* 0x000000051f1c7c24 */ /* 0x001fe2000f8e02ff */
[----:B------:R-:W0:Y:S02]  /*4820*/  LDCU UR5, c[0x0][0x39c] ;  /* 0x00007380ff0577ac */ /* 0x000e240008000800 */
[----:B------:R-:W-:Y:S02]  /*4830*/  ISETP.LT.AND P1, PT, R9, UR12, !P0 ;  /* 0x0000000c09007c0c */ /* 0x000fe4000c721270 */
[----:B------:R-:W-:Y:S01]  /*4840*/  ISETP.LT.AND P2, PT, R8, UR13, !P0 ;  /* 0x0000000d08007c0c */ /* 0x000fe2000c741270 */
[----:B------:R-:W1:Y:S01]  /*4850*/  LDCU UR12, c[0x0][0x39c] ;  /* 0x00007380ff0c77ac */ /* 0x000e620008000800 */
[----:B------:R-:W2:Y:S01]  /*4860*/  LDS.128 R8, [R36+UR4+0x2000] ;  /* 0x0020000424087984 */ /* 0x000ea20008000c00 */
[C---:B------:R-:W-:Y:S01]  /*4870*/  ISETP.LT.AND P6, PT, R39.reuse, UR15, !P0 ;  /* 0x0000000f27007c0c */ /* 0x040fe2000c7c1270 */
[----:B------:R-:W-:Y:S01]  /*4880*/  IMAD R39, R39, R0, RZ ;  /* 0x0000000027277224 */ /* 0x000fe200078e02ff */
[----:B------:R-:W-:Y:S01]  /*4890*/  IADD3 R27, P3, PT, R28, UR6, RZ ;  /* 0x000000061c1b7c10 */ /* 0x000fe2000ff7e0ff */
[----:B------:R-:W3:Y:S01]  /*48a0*/  LDCU UR6, c[0x0][0x39c] ;  /* 0x00007380ff0677ac */ /* 0x000ee20008000800 */
[----:B------:R-:W-:-:S02]  /*48b0*/  ISETP.LT.AND P5, PT, R13, UR10, !P0 ;  /* 0x0000000a0d007c0c */ /* 0x000fc4000c7a1270 */
[----:B------:R-:W-:Y:S01]  /*48c0*/  LEA.HI.X.SX32 R28, R28, UR7, 0x1, P3 ;  /* 0x000000071c1c7c11 */ /* 0x000fe200098f0eff */
[----:B------:R-:W4:Y:S01]  /*48d0*/  LDCU UR7, c[0x0][0x39c] ;  /* 0x00007380ff0777ac */ /* 0x000f220008000800 */
[CC--:B------:R-:W-:Y:S02]  /*48e0*/  IADD3 R12, P3, PT, R39.reuse, R27.reuse, RZ ;  /* 0x0000001b270c7210 */ /* 0x0c0fe40007f7e0ff */
[----:B------:R-:W-:Y:S01]  /*48f0*/  PRMT R31, R4, 0x7770, RZ ;  /* 0x00007770041f7816 */ /* 0x000fe200000000ff */
[----:B------:R-:W1:Y:S01]  /*4900*/  LDCU UR10, c[0x0][0x39c] ;  /* 0x00007380ff0a77ac */ /* 0x000e620008000800 */
[-C--:B------:R-:W-:Y:S02]  /*4910*/  LEA.HI.X.SX32 R13, R39, R28.reuse, 0x1, P3 ;  /* 0x0000001c270d7211 */ /* 0x080fe400018f0eff */
[CC--:B------:R-:W-:Y:S02]  /*4920*/  IADD3 R14, P3, PT, R18.reuse, R27.reuse, RZ ;  /* 0x0000001b120e7210 */ /* 0x0c0fe40007f7e0ff */
[----:B------:R-:W-:Y:S01]  /*4930*/  ISETP.LT.AND P4, PT, R15, UR11, !P0 ;  /* 0x0000000b0f007c0c */ /* 0x000fe2000c781270 */
[----:B------:R1:W-:Y:S01]  /*4940*/  @P6 STG.E.U8 desc[UR8][R12.64], R31 ;  /* 0x0000001f0c006986 */ /* 0x0003e2000c101108 */
[----:B------:R-:W-:Y:S01]  /*4950*/  LEA.HI.X.SX32 R15, R18, R28, 0x1, P3 ;  /* 0x0000001c120f7211 */ /* 0x000fe200018f0eff */
[C---:B------:R-:W-:Y:S01]  /*4960*/  IMAD R18, R17.reuse, R0, RZ ;  /* 0x0000000011127224 */ /* 0x040fe200078e02ff */
[CC--:B------:R-:W-:Y:S01]  /*4970*/  IADD3 R16, P6, PT, R30.reuse, R27.reuse, RZ ;  /* 0x0000001b1e107210 */ /* 0x0c0fe20007fde0ff */
[----:B------:R-:W2:Y:S01]  /*4980*/  LDCU UR11, c[0x0][0x39c] ;  /* 0x00007380ff0b77ac */ /* 0x000ea20008000800 */
[----:B0-----:R-:W-:Y:S01]  /*4990*/  ISETP.LT.AND P3, PT, R17, UR5, !P0 ;  /* 0x0000000511007c0c */ /* 0x001fe2000c761270 */
[----:B------:R2:W-:Y:S01]  /*49a0*/  @P5 STG.E.U8 desc[UR8][R14.64], R87 ;  /* 0x000000570e005986 */ /* 0x0005e2000c101108 */
[----:B------:R-:W-:Y:S01]  /*49b0*/  LEA.HI.X.SX32 R17, R30, R28, 0x1, P6 ;  /* 0x0000001c1e117211 */ /* 0x000fe200030f0eff */
[----:B------:R-:W0:Y:S01]  /*49c0*/  LDCU UR5, c[0x0][0x39c] ;  /* 0x00007380ff0577ac */ /* 0x000e220008000800 */
[CC--:B------:R-:W-:Y:S01]  /*49d0*/  IADD3 R30, P5, PT, R18.reuse, R27.reuse, RZ ;  /* 0x0000001b121e7210 */ /* 0x0c0fe20007fbe0ff */
[----:B------:R-:W0:Y:S01]  /*49e0*/  LDS.128 R12, [R36+UR4+0x4000] ;  /* 0x00400004240c7984 */ /* 0x000e220008000c00 */
[C---:B---3--:R-:W-:Y:S01]  /*49f0*/  ISETP.LT.AND P6, PT, R35.reuse, UR6, !P0 ;  /* 0x0000000623007c0c */ /* 0x048fe2000c7c1270 */
[----:B------:R-:W-:Y:S01]  /*4a00*/  IMAD R35, R35, R0, RZ ;  /* 0x0000000023237224 */ /* 0x000fe200078e02ff */
[----:B-1----:R-:W-:Y:S01]  /*4a10*/  LEA.HI.X.SX32 R31, R18, R28, 0x1, P5 ;  /* 0x0000001c121f7211 */ /* 0x002fe200028f0eff */
[----:B------:R1:W-:Y:S01]  /*4a20*/  @P4 STG.E.U8 desc[UR8][R16.64], R85 ;  /* 0x0000005510004986 */ /* 0x0003e2000c101108 */
[----:B------:R-:W3:Y:S03]  /*4a30*/  LDCU UR6, c[0x0][0x39c] ;  /* 0x00007380ff0677ac */ /* 0x000ee60008000800 */
[----:B------:R0:W-:Y:S01]  /*4a40*/  @P3 STG.E.U8 desc[UR8][R30.64], R83 ;  /* 0x000000531e003986 */ /* 0x0001e2000c101108 */
[----:B------:R-:W-:-:S02]  /*4a50*/  IADD3 R18, P3, PT, R35, R27, RZ ;  /* 0x0000001b23127210 */ /* 0x000fc40007f7e0ff */
[C---:B----4-:R-:W-:Y:S01]  /*4a60*/  ISETP.LT.AND P4, PT, R19.reuse, UR7, !P0 ;  /* 0x0000000713007c0c */ /* 0x050fe2000c781270 */
[----:B------:R-:W4:Y:S01]  /*4a70*/  LDCU UR7, c[0x0][0x39c] ;  /* 0x00007380ff0777ac */ /* 0x000f220008000800 */
[----:B--2---:R-:W-:Y:S01]  /*4a80*/  PRMT R87, R8, 0x7770, RZ ;  /* 0x0000777008577816 */ /* 0x004fe200000000ff */
[----:B-1----:R-:W-:Y:S01]  /*4a90*/  IMAD R16, R19, R0, RZ ;  /* 0x0000000013107224 */ /* 0x002fe200078e02ff */
[----:B------:R-:W-:Y:S01]  /*4aa0*/  LEA.HI.X.SX32 R19, R35, R28, 0x1, P3 ;  /* 0x0000001c23137211 */ /* 0x000fe200018f0eff */
[C---:B------:R-:W-:Y:S01]  /*4ab0*/  IMAD R17, R33.reuse, R0, RZ ;  /* 0x0000000021117224 */ /* 0x040fe200078e02ff */
[----:B------:R-:W-:Y:S01]  /*4ac0*/  ISETP.LT.AND P3, PT, R33, UR10, !P0 ;  /* 0x0000000a21007c0c */ /* 0x000fe2000c761270 */
[----:B------:R-:W1:Y:S01]  /*4ad0*/  LDCU UR10, c[0x0][0x39c] ;  /* 0x00007380ff0a77ac */ /* 0x000e620008000800 */
[----:B------:R-:W-:Y:S01]  /*4ae0*/  IADD3 R32, P5, PT, R16, R27, RZ ;  /* 0x0000001b10207210 */ /* 0x000fe20007fbe0ff */
[----:B------:R-:W-:Y:S01]  /*4af0*/  @P6 STG.E.U8 desc[UR8][R18.64], R87 ;  /* 0x0000005712006986 */ /* 0x000fe2000c101108 */
[----:B------:R-:W-:-:S02]  /*4b00*/  LOP3.LUT R67, R92, 0xe, R113, 0xfe, !PT ;  /* 0x0000000e5c437812 */ /* 0x000fc400078efe71 */
[-C--:B------:R-:W-:Y:S02]  /*4b10*/  IADD3 R34, P6, PT, R17, R27.reuse, RZ ;  /* 0x0000001b11227210 */ /* 0x080fe40007fde0ff */
[----:B------:R-:W-:Y:S02]  /*4b20*/  LEA.HI.X.SX32 R33, R16, R28, 0x1, P5 ;  /* 0x0000001c10217211 */ /* 0x000fe400028f0eff */
[----:B------:R-:W-:Y:S02]  /*4b30*/  PRMT R85, R9, 0x7770, RZ ;  /* 0x0000777009557816 */ /* 0x000fe400000000ff */
[C---:B0-----:R-:W-:Y:S01]  /*4b40*/  ISETP.LT.AND P5, PT, R67.reuse, UR5, !P0 ;  /* 0x0000000543007c0c */ /* 0x041fe2000c7a1270 */
[----:B------:R-:W-:Y:S01]  /*4b50*/  IMAD R67, R67, R0, RZ ;  /* 0x0000000043437224 */ /* 0x000fe200078e02ff */
[----:B------:R-:W-:Y:S02]  /*4b60*/  LEA.HI.X.SX32 R35, R17, R28, 0x1, P6 ;  /* 0x0000001c11237211 */ /* 0x000fe400030f0eff */
[----:B------:R-:W-:Y:S01]  /*4b70*/  PRMT R83, R10, 0x7770, RZ ;  /* 0x000077700a537816 */ /* 0x000fe200000000ff */
[----:B------:R0:W-:Y:S01]  /*4b80*/  @P4 STG.E.U8 desc[UR8][R32.64], R85 ;  /* 0x0000005520004986 */ /* 0x0001e2000c101108 */
[C-C-:B------:R-:W-:Y:S01]  /*4b90*/  LOP3.LUT R65, R92.reuse, 0x10, R113.reuse, 0xfe, !PT ;  /* 0x000000105c417812 */ /* 0x140fe200078efe71 */
[----:B------:R-:W2:Y:S02]  /*4ba0*/  LDCU UR5, c[0x0][0x39c] ;  /* 0x00007380ff0577ac */ /* 0x000ea40008000800 */
[----:B------:R-:W1:Y:S01]  /*4bb0*/  LDS.128 R16, [R36+UR4+0x6000] ;  /* 0x0060000424107984 */ /* 0x000e620008000c00 */
[----:B------:R-:W-:Y:S01]  /*4bc0*/  LOP3.LUT R63, R92, 0x12, R113, 0xfe, !PT ;  /* 0x000000125c3f7812 */ /* 0x000fe200078efe71 */
[----:B------:R-:W1:Y:S02]  /*4bd0*/  LDCU UR4, c[0x0][0x39c] ;  /* 0x00007380ff0477ac */ /* 0x000e640008000800 */
[----:B------:R2:W-:Y:S01]  /*4be0*/  @P3 STG.E.U8 desc[UR8][R34.64], R83 ;  /* 0x0000005322003986 */ /* 0x0005e2000c101108 */
[----:B------:R-:W-:-:S02]  /*4bf0*/  IADD3 R30, P3, PT, R67, R27, RZ ;  /* 0x0000001b431e7210 */ /* 0x000fc40007f7e0ff */
[C---:B------:R-:W-:Y:S01]  /*4c00*/  ISETP.LT.AND P4, PT, R65.reuse, UR11, !P0 ;  /* 0x0000000b41007c0c */ /* 0x040fe2000c781270 */
[----:B------:R-:W-:Y:S01]  /*4c10*/  IMAD R65, R65, R0, RZ ;  /* 0x0000000041417224 */ /* 0x000fe200078e02ff */
[----:B------:R-:W-:Y:S02]  /*4c20*/  LEA.HI.X.SX32 R31, R67, R28, 0x1, P3 ;  /* 0x0000001c431f7211 */ /* 0x000fe400018f0eff */
[----:B------:R-:W-:Y:S02]  /*4c30*/  PRMT R67, R11, 0x7770, RZ ;  /* 0x000077700b437816 */ /* 0x000fe400000000ff */
[C---:B---3--:R-:W-:Y:S01]  /*4c40*/  ISETP.LT.AND P3, PT, R63.reuse, UR6, !P0 ;  /* 0x000000063f007c0c */ /* 0x048fe2000c761270 */
[----:B------:R-:W-:Y:S01]  /*4c50*/  IMAD R63, R63, R0, RZ ;  /* 0x000000003f3f7224 */ /* 0x000fe200078e02ff */
[-C--:B0-----:R-:W-:Y:S01]  /*4c60*/  IADD3 R32, P6, PT, R65, R27.reuse, RZ ;  /* 0x0000001b41207210 */ /* 0x081fe20007fde0ff */
[----:B------:R0:W-:Y:S01]  /*4c70*/  @P5 STG.E.U8 desc[UR8][R30.64], R67 ;  /* 0x000000431e005986 */ /* 0x0001e2000c101108 */
[----:B------:R-:W-:Y:S01]  /*4c80*/  LOP3.LUT R47, R92, 0x14, R113, 0xfe, !PT ;  /* 0x000000145c2f7812 */ /* 0x000fe200078efe71 */
[----:B------:R-:W3:Y:S01]  /*4c90*/  LDCU UR6, c[0x0][0x39c] ;  /* 0x00007380ff0677ac */ /* 0x000ee20008000800 */
[----:B--2---:R-:W-:-:S02]  /*4ca0*/  IADD3 R34, P5, PT, R63, R27, RZ ;  /* 0x0000001b3f227210 */ /* 0x004fc40007fbe0ff */
[-C--:B------:R-:W-:Y:S02]  /*4cb0*/  LEA.HI.X.SX32 R33, R65, R28.reuse, 0x1, P6 ;  /* 0x0000001c41217211 */ /* 0x080fe400030f0eff */
[----:B------:R-:W-:Y:S02]  /*4cc0*/  PRMT R65, R12, 0x7770, RZ ;  /* 0x000077700c417816 */ /* 0x000fe400000000ff */
[----:B------:R-:W-:Y:S02]  /*4cd0*/  LEA.HI.X.SX32 R35, R63, R28, 0x1, P5 ;  /* 0x0000001c3f237211 */ /* 0x000fe400028f0eff */
[C---:B------:R-:W-:Y:S01]  /*4ce0*/  ISETP.LT.AND P6, PT, R47.reuse, UR12, !P0 ;  /* 0x0000000c2f007c0c */ /* 0x040fe2000c7c1270 */
[----:B------:R-:W-:Y:S01]  /*4cf0*/  IMAD R47, R47, R0, RZ ;  /* 0x000000002f2f7224 */ /* 0x000fe200078e02ff */
[----:B------:R-:W-:Y:S01]  /*4d00*/  PRMT R63, R13, 0x7770, RZ ;  /* 0x000077700d3f7816 */ /* 0x000fe200000000ff */
[----:B------:R2:W-:Y:S01]  /*4d10*/  @P4 STG.E.U8 desc[UR8][R32.64], R65 ;  /* 0x0000004120004986 */ /* 0x0005e2000c101108 */
[----:B------:R-:W-:-:S03]  /*4d20*/  LOP3.LUT R45, R92, 0x16, R113, 0xfe, !PT ;  /* 0x000000165c2d7812 */ /* 0x000fc600078efe71 */
[----:B------:R1:W-:Y:S01]  /*4d30*/  @P3 STG.E.U8 desc[UR8][R34.64], R63 ;  /* 0x0000003f22003986 */ /* 0x0003e2000c101108 */
[-C--:B0-----:R-:W-:Y:S02]  /*4d40*/  IADD3 R30, P3, PT, R47, R27.reuse, RZ ;  /* 0x0000001b2f1e7210 */ /* 0x081fe40007f7e0ff */
[--C-:B------:R-:W-:Y:S02]  /*4d50*/  LOP3.LUT R43, R92, 0x18, R113.reuse, 0xfe, !PT ;  /* 0x000000185c2b7812 */ /* 0x100fe400078efe71 */
[C---:B----4-:R-:W-:Y:S01]  /*4d60*/  ISETP.LT.AND P4, PT, R45.reuse, UR7, !P0 ;  /* 0x000000072d007c0c */ /* 0x050fe2000c781270 */
[----:B------:R-:W-:Y:S01]  /*4d70*/  IMAD R45, R45, R0, RZ ;  /* 0x000000002d2d7224 */ /* 0x000fe200078e02ff */
[----:B------:R-:W-:Y:S02]  /*4d80*/  LEA.HI.X.SX32 R31, R47, R28, 0x1, P3 ;  /* 0x0000001c2f1f7211 */ /* 0x000fe400018f0eff */
[----:B------:R-:W-:Y:S02]  /*4d90*/  PRMT R47, R14, 0x7770, RZ ;  /* 0x000077700e2f7816 */ /* 0x000fe400000000ff */
[C---:B------:R-:W-:Y:S01]  /*4da0*/  ISETP.LT.AND P3, PT, R43.reuse, UR5, !P0 ;  /* 0x000000052b007c0c */ /* 0x040fe2000c761270 */
[----:B------:R-:W-:Y:S01]  /*4db0*/  IMAD R43, R43, R0, RZ ;  /* 0x000000002b2b7224 */ /* 0x000fe200078e02ff */
[-C--:B--2---:R-:W-:Y:S01]  /*4dc0*/  IADD3 R32, P5, PT, R45, R27.reuse, RZ ;  /* 0x0000001b2d207210 */ /* 0x084fe20007fbe0ff */
[----:B------:R0:W-:Y:S01]  /*4dd0*/  @P6 STG.E.U8 desc[UR8][R30.64], R47 ;  /* 0x0000002f1e006986 */ /* 0x0001e2000c101108 */
[----:B------:R-:W-:Y:S01]  /*4de0*/  LOP3.LUT R41, R92, 0x1a, R113, 0xfe, !PT ;  /* 0x0000001a5c297812 */ /* 0x000fe200078efe71 */
[----:B------:R-:W2:Y:S01]  /*4df0*/  LDCU UR5, c[0x0][0x39c] ;  /* 0x00007380ff0577ac */ /* 0x000ea20008000800 */
[----:B-1----:R-:W-:-:S02]  /*4e00*/  IADD3 R34, P6, PT, R43, R27, RZ ;  /* 0x0000001b2b227210 */ /* 0x002fc40007fde0ff */
[-C--:B------:R-:W-:Y:S02]  /*4e10*/  LEA.HI.X.SX32 R33, R45, R28.reuse, 0x1, P5 ;  /* 0x0000001c2d217211 */ /* 0x080fe400028f0eff */
[----:B------:R-:W-:Y:S02]  /*4e20*/  PRMT R45, R15, 0x7770, RZ ;  /* 0x000077700f2d7816 */ /* 0x000fe400000000ff */
[----:B------:R-:W-:Y:S02]  /*4e30*/  LEA.HI.X.SX32 R35, R43, R28, 0x1, P6 ;  /* 0x0000001c2b237211 */ /* 0x000fe400030f0eff */
[C---:B------:R-:W-:Y:S01]  /*4e40*/  ISETP.LT.AND P5, PT, R41.reuse, UR4, !P0 ;  /* 0x0000000429007c0c */ /* 0x040fe2000c7a1270 */
[----:B------:R-:W-:Y:S01]  /*4e50*/  IMAD R41, R41, R0, RZ ;  /* 0x0000000029297224 */ /* 0x000fe200078e02ff */
[----:B------:R-:W-:Y:S02]  /*4e60*/  PRMT R43, R16, 0x7770, RZ ;  /* 0x00007770102b7816 */ /* 0x000fe400000000ff */
[----:B------:R-:W-:Y:S01]  /*4e70*/  LOP3.LUT R37, R92, 0x1c, R113, 0xfe, !PT ;  /* 0x0000001c5c257812 */ /* 0x000fe200078efe71 */
[----:B------:R1:W-:Y:S01]  /*4e80*/  @P4 STG.E.U8 desc[UR8][R32.64], R45 ;  /* 0x0000002d20004986 */ /* 0x0003e2000c101108 */
[----:B0-----:R-:W-:-:S02]  /*4e90*/  IADD3 R30, P4, PT, R41, R27, RZ ;  /* 0x0000001b291e7210 */ /* 0x001fc40007f9e0ff */
[----:B------:R-:W-:Y:S01]  /*4ea0*/  LOP3.LUT R29, R92, 0x1e, R113, 0xfe, !PT ;  /* 0x0000001e5c1d7812 */ /* 0x000fe200078efe71 */
[----:B------:R-:W-:Y:S01]  /*4eb0*/  @P3 STG.E.U8 desc[UR8][R34.64], R43 ;  /* 0x0000002b22003986 */ /* 0x000fe2000c101108 */
[C---:B---3--:R-:W-:Y:S01]  /*4ec0*/  ISETP.LT.AND P3, PT, R37.reuse, UR6, !P0 ;  /* 0x0000000625007c0c */ /* 0x048fe2000c761270 */
[----:B------:R-:W-:Y:S01]  /*4ed0*/  IMAD R37, R37, R0, RZ ;  /* 0x0000000025257224 */ /* 0x000fe200078e02ff */
[----:B------:R-:W-:Y:S01]  /*4ee0*/  LEA.HI.X.SX32 R31, R41, R28, 0x1, P4 ;  /* 0x0000001c291f7211 */ /* 0x000fe200020f0eff */
[----:B------:R-:W-:Y:S01]  /*4ef0*/  IMAD R39, R0, 0x20, R39 ;  /* 0x0000002000277824 */ /* 0x000fe200078e0227 */
[C---:B------:R-:W-:Y:S01]  /*4f00*/  ISETP.LT.AND P4, PT, R29.reuse, UR10, !P0 ;  /* 0x0000000a1d007c0c */ /* 0x040fe2000c781270 */
[----:B------:R-:W-:Y:S01]  /*4f10*/  IMAD R29, R29, R0, RZ ;  /* 0x000000001d1d7224 */ /* 0x000fe200078e02ff */
[----:B------:R-:W-:Y:S01]  /*4f20*/  IADD3 R36, P6, PT, R37, R27, RZ ;  /* 0x0000001b25247210 */ /* 0x000fe20007fde0ff */
[----:B------:R-:W0:Y:S01]  /*4f30*/  LDCU UR4, c[0x0][0x39c] ;  /* 0x00007380ff0477ac */ /* 0x000e220008000800 */
[----:B------:R-:W-:-:S02]  /*4f40*/  PRMT R41, R17, 0x7770, RZ ;  /* 0x0000777011297816 */ /* 0x000fc400000000ff */
[-C--:B------:R-:W-:Y:S01]  /*4f50*/  LEA.HI.X.SX32 R37, R37, R28.reuse, 0x1, P6 ;  /* 0x0000001c25257211 */ /* 0x080fe200030f0eff */
[----:B------:R-:W3:Y:S01]  /*4f60*/  LDCU UR6, c[0x0][0x39c] ;  /* 0x00007380ff0677ac */ /* 0x000ee20008000800 */
[CC--:B-1----:R-:W-:Y:S01]  /*4f70*/  IADD3 R32, P6, PT, R29.reuse, R27.reuse, RZ ;  /* 0x0000001b1d207210 */ /* 0x0c2fe20007fde0ff */
[----:B------:R1:W-:Y:S01]  /*4f80*/  @P5 STG.E.U8 desc[UR8][R30.64], R41 ;  /* 0x000000291e005986 */ /* 0x0003e2000c101108 */
[----:B------:R-:W-:Y:S02]  /*4f90*/  LOP3.LUT R81, R92, 0x24, R113, 0xfe, !PT ;  /* 0x000000245c517812 */ /* 0x000fe400078efe71 */
[----:B------:R-:W-:Y:S02]  /*4fa0*/  LEA.HI.X.SX32 R33, R29, R28, 0x1, P6 ;  /* 0x0000001c1d217211 */ /* 0x000fe400030f0eff */
[----:B--2---:R-:W-:Y:S01]  /*4fb0*/  ISETP.LT.AND P5, PT, R81, UR5, !P0 ;  /* 0x0000000551007c0c */ /* 0x004fe2000c7a1270 */
[----:B------:R-:W2:Y:S01]  /*4fc0*/  LDCU UR5, c[0x0][0x39c] ;  /* 0x00007380ff0577ac */ /* 0x000ea20008000800 */
[----:B-1----:R-:W-:-:S04]  /*4fd0*/  IADD3 R30, P6, PT, R39, R27, RZ ;  /* 0x0000001b271e7210 */ /* 0x002fc80007fde0ff */
[-C--:B------:R-:W-:Y:S01]  /*4fe0*/  LEA.HI.X.SX32 R31, R39, R28.reuse, 0x1, P6 ;  /* 0x0000001c271f7211 */ /* 0x080fe200030f0eff */
[----:B------:R-:W-:Y:S01]  /*4ff0*/  IMAD R39, R0, 0x2, R39 ;  /* 0x0000000200277824 */ /* 0x000fe200078e0227 */
[----:B------:R-:W-:Y:S02]  /*5000*/  PRMT R45, R18, 0x7770, RZ ;  /* 0x00007770122d7816 */ /* 0x000fe400000000ff */
[----:B------:R-:W-:Y:S01]  /*5010*/  PRMT R43, R19, 0x7770, RZ ;  /* 0x00007770132b7816 */ /* 0x000fe200000000ff */
[----:B------:R-:W-:Y:S01]  /*5020*/  IMAD R29, R0, 0x2, R39 ;  /* 0x00000002001d7824 */ /* 0x000fe200078e0227 */
[C---:B------:R-:W-:Y:S01]  /*5030*/  IADD3 R34, P6, PT, R39.reuse, R27, RZ ;  /* 0x0000001b27227210 */ /* 0x040fe20007fde0ff */
[----:B------:R1:W-:Y:S01]  /*5040*/  @P3 STG.E.U8 desc[UR8][R36.64], R45 ;  /* 0x0000002d24003986 */ /* 0x0003e2000c101108 */
[----:B------:R-:W-:Y:S02]  /*5050*/  LOP3.LUT R80, R92, 0x26, R113, 0xfe, !PT ;  /* 0x000000265c507812 */ /* 0x000fe400078efe71 */
[----:B------:R-:W-:Y:S01]  /*5060*/  PRMT R41, R4, 0x7771, RZ ;  /* 0x0000777104297816 */ /* 0x000fe200000000ff */
[----:B------:R4:W-:Y:S01]  /*5070*/  @P4 STG.E.U8 desc[UR8][R32.64], R43 ;  /* 0x0000002b20004986 */ /* 0x0009e2000c101108 */
[----:B------:R-:W-:-:S02]  /*5080*/  LEA.HI.X.SX32 R35, R39, R28, 0x1, P6 ;  /* 0x0000001c27237211 */ /* 0x000fc400030f0eff */
[----:B------:R-:W-:Y:S02]  /*5090*/  LOP3.LUT R79, R92, 0x28, R113, 0xfe, !PT ;  /* 0x000000285c4f7812 */ /* 0x000fe400078efe71 */
[----:B0-----:R-:W-:Y:S01]  /*50a0*/  ISETP.LT.AND P3, PT, R80, UR4, !P0 ;  /* 0x0000000450007c0c */ /* 0x001fe2000c761270 */
[----:B------:R-:W0:Y:S01]  /*50b0*/  LDCU UR4, c[0x0][0x39c] ;  /* 0x00007380ff0477ac */ /* 0x000e220008000800 */
[----:B-1----:R-:W-:Y:S01]  /*50c0*/  IMAD R37, R0, 0x2, R29 ;  /* 0x0000000200257824 */ /* 0x002fe200078e021d */
[----:B------:R-:W-:Y:S02]  /*50d0*/  LOP3.LUT R78, R92, 0x2a, R113, 0xfe, !PT ;  /* 0x0000002a5c4e7812 */ /* 0x000fe400078efe71 */
[----:B----4-:R-:W-:Y:S01]  /*50e0*/  IADD3 R32, P6, PT, R29, R27, RZ ;  /* 0x0000001b1d207210 */ /* 0x010fe20007fde0ff */
[----:B------:R1:W-:Y:S01]  /*50f0*/  @P1 STG.E.U8 desc[UR8][R30.64], R41 ;  /* 0x000000291e001986 */ /* 0x0003e2000c101108 */
[----:B---3--:R-:W-:Y:S01]  /*5100*/  ISETP.LT.AND P4, PT, R79, UR6, !P0 ;  /* 0x000000064f007c0c */ /* 0x008fe2000c781270 */
[----:B------:R-:W3:Y:S01]  /*5110*/  LDCU UR6, c[0x0][0x39c] ;  /* 0x00007380ff0677ac */ /* 0x000ee20008000800 */
[----:B------:R-:W-:-:S02]  /*5120*/  LEA.HI.X.SX32 R33, R29, R28, 0x1, P6 ;  /* 0x0000001c1d217211 */ /* 0x000fc400030f0eff */
[----:B--2---:R-:W-:Y:S01]  /*5130*/  ISETP.LT.AND P1, PT, R78, UR5, !P0 ;  /* 0x000000054e007c0c */ /* 0x004fe2000c721270 */
[----:B------:R-:W2:Y:S01]  /*5140*/  LDCU UR5, c[0x0][0x39c] ;  /* 0x00007380ff0577ac */ /* 0x000ea20008000800 */
[----:B-1----:R-:W-:-:S04]  /*5150*/  IADD3 R30, P6, PT, R37, R27, RZ ;  /* 0x0000001b251e7210 */ /* 0x002fc80007fde0ff */
[----:B------:R-:W-:Y:S01]  /*5160*/  LEA.HI.X.SX32 R31, R37, R28, 0x1, P6 ;  /* 0x0000001c251f7211 */ /* 0x000fe200030f0eff */
[----:B------:R-:W-:Y:S01]  /*5170*/  IMAD R37, R0, 0x2, R37 ;  /* 0x0000000200257824 */ /* 0x000fe200078e0225 */
[----:B------:R-:W-:Y:S02]  /*5180*/  PRMT R43, R5, 0x7771, RZ ;  /* 0x00007771052b7816 */ /* 0x000fe400000000ff */
[----:B------:R-:W-:Y:S01]  /*5190*/  PRMT R41, R6, 0x7771, RZ ;  /* 0x0000777106297816 */ /* 0x000fe200000000ff */
[----:B------:R-:W-:Y:S01]  /*51a0*/  IMAD R29, R0, 0x2, R37 ;  /* 0x00000002001d7824 */ /* 0x000fe200078e0225 */
[----:B------:R-:W-:Y:S01]  /*51b0*/  IADD3 R36, P6, PT, R37, R27, RZ ;  /* 0x0000001b25247210 */ /* 0x000fe20007fde0ff */
[----:B------:R1:W-:Y:S01]  /*51c0*/  @P2 STG.E.U8 desc[UR8][R34.64], R43 ;  /* 0x0000002b22002986 */ /* 0x0003e2000c101108 */
[C-C-:B------:R-:W-:Y:S02]  /*51d0*/  LOP3.LUT R77, R92.reuse, 0x2c, R113.reuse, 0xfe, !PT ;  /* 0x0000002c5c4d7812 */ /* 0x140fe400078efe71 */
[----:B------:R-:W-:Y:S01]  /*51e0*/  LOP3.LUT R76, R92, 0x2e, R113, 0xfe, !PT ;  /* 0x0000002e5c4c7812 */ /* 0x000fe200078efe71 */
[----:B------:R4:W-:Y:S01]  /*51f0*/  @P5 STG.E.U8 desc[UR8][R32.64], R41 ;  /* 0x0000002920005986 */ /* 0x0009e2000c101108 */
[----:B------:R-:W-:-:S02]  /*5200*/  PRMT R39, R7, 0x7771, RZ ;  /* 0x0000777107277816 */ /* 0x000fc400000000ff */
[-C--:B------:R-:W-:Y:S02]  /*5210*/  LEA.HI.X.SX32 R37, R37, R28.reuse, 0x1, P6 ;  /* 0x0000001c25257211 */ /* 0x080fe400030f0eff */
[----:B0-----:R-:W-:Y:S01]  /*5220*/  ISETP.LT.AND P2, PT, R77, UR4, !P0 ;  /* 0x000000044d007c0c */ /* 0x001fe2000c741270 */
[----:B------:R-:W0:Y:S01]  /*5230*/  LDCU UR4, c[0x0][0x39c] ;  /* 0x00007380ff0477ac */ /* 0x000e220008000800 */
[----:B-1----:R-:W-:Y:S01]  /*5240*/  IMAD R35, R0, 0x2, R29 ;  /* 0x0000000200237824 */ /* 0x002fe200078e021d */
[----:B------:R-:W-:Y:S02]  /*5250*/  LOP3.LUT R75, R92, 0x30, R113, 0xfe, !PT ;  /* 0x000000305c4b7812 */ /* 0x000fe400078efe71 */
[C---:B----4-:R-:W-:Y:S01]  /*5260*/  IADD3 R32, P6, PT, R29.reuse, R27, RZ ;  /* 0x0000001b1d207210 */ /* 0x050fe20007fde0ff */
        /* <DEDUP_REMOVED lines=12> */
[----:B------:R-:W-:Y:S02]  /*5330*/  IADD3 R34, P6, PT, R35, R27, RZ ;  /* 0x0000001b23227210 */ /* 0x000fe40007fde0ff */
[C-C-:B------:R-:W-:Y:S01]  /*5340*/  LOP3.LUT R74, R92.reuse, 0x32, R113.reuse, 0xfe, !PT ;  /* 0x000000325c4a7812 */ /* 0x140fe200078efe71 */
[----:B------:R1:W-:Y:S01]  /*5350*/  @P4 STG.E.U8 desc[UR8][R36.64], R43 ;  /* 0x0000002b24004986 */ /* 0x0003e2000c101108 */
[----:B------:R-:W-:-:S02]  /*5360*/  LOP3.LUT R73, R92, 0x34, R113, 0xfe, !PT ;  /* 0x000000345c497812 */ /* 0x000fc400078efe71 */
[----:B------:R-:W-:Y:S01]  /*5370*/  PRMT R41, R10, 0x7771, RZ ;  /* 0x000077710a297816 */ /* 0x000fe200000000ff */
[----:B------:R4:W-:Y:S01]  /*5380*/  @P1 STG.E.U8 desc[UR8][R32.64], R39 ;  /* 0x0000002720001986 */ /* 0x0009e2000c101108 */
[-C--:B------:R-:W-:Y:S02]  /*5390*/  LEA.HI.X.SX32 R35, R35, R28.reuse, 0x1, P6 ;  /* 0x0000001c23237211 */ /* 0x080fe400030f0eff */
[----:B0-----:R-:W-:Y:S01]  /*53a0*/  ISETP.LT.AND P4, PT, R74, UR4, !P0 ;  /* 0x000000044a007c0c */ /* 0x001fe2000c781270 */
[----:B------:R-:W0:Y:S01]  /*53b0*/  LDCU UR4, c[0x0][0x39c] ;  /* 0x00007380ff0477ac */ /* 0x000e220008000800 */
[----:B------:R-:W-:Y:S01]  /*53c0*/  LOP3.LUT R72, R92, 0x36, R113, 0xfe, !PT ;  /* 0x000000365c487812 */ /* 0x000fe200078efe71 */
[----:B-1----:R-:W-:Y:S01]  /*53d0*/  IMAD R37, R0, 0x2, R29 ;  /* 0x0000000200257824 */ /* 0x002fe200078e021d */
[----:B---3--:R-:W-:Y:S01]  /*53e0*/  ISETP.LT.AND P1, PT, R73, UR6, !P0 ;  /* 0x0000000649007c0c */ /* 0x008fe2000c721270 */
[----:B------:R-:W1:Y:S01]  /*53f0*/  LDCU UR6, c[0x0][0x39c] ;  /* 0x00007380ff0677ac */ /* 0x000e620008000800 */
[C---:B----4-:R-:W-:Y:S01]  /*5400*/  IADD3 R32, P6, PT, R29.reuse, R27, RZ ;  /* 0x0000001b1d207210 */ /* 0x050fe20007fde0ff */
[----:B------:R3:W-:Y:S01]  /*5410*/  @P2 STG.E.U8 desc[UR8][R30.64], R41 ;  /* 0x000000291e002986 */ /* 0x0007e2000c101108 */
[----:B--2---:R-:W-:Y:S01]  /*5420*/  ISETP.LT.AND P2, PT, R72, UR5, !P0 ;  /* 0x0000000548007c0c */ /* 0x004fe2000c741270 */
[----:B------:R-:W2:Y:S01]  /*5430*/  LDCU UR5, c[0x0][0x39c] ;  /* 0x00007380ff0577ac */ /* 0x000ea20008000800 */
[----:B------:R-:W-:-:S02]  /*5440*/  LEA.HI.X.SX32 R33, R29, R28, 0x1, P6 ;  /* 0x0000001c1d217211 */ /* 0x000fc400030f0eff */
[----:B------:R-:W-:Y:S02]  /*5450*/  PRMT R39, R11, 0x7771, RZ ;  /* 0x000077710b277816 */ /* 0x000fe400000000ff */
[----:B---3--:R-:W-:-:S04]  /*5460*/  IADD3 R30, P6, PT, R37, R27, RZ ;  /* 0x0000001b251e7210 */ /* 0x008fc80007fde0ff */
[----:B------:R-:W-:Y:S01]  /*5470*/  LEA.HI.X.SX32 R31, R37, R28, 0x1, P6 ;  /* 0x0000001c251f7211 */ /* 0x000fe200030f0eff */
[----:B------:R-:W-:Y:S01]  /*5480*/  IMAD R37, R0, 0x2, R37 ;  /* 0x0000000200257824 */ /* 0x000fe200078e0225 */
[----:B------:R-:W-:Y:S01]  /*5490*/  PRMT R41, R12, 0x7771, RZ ;  /* 0x000077710c297816 */ /* 0x000fe200000000ff */
[----:B------:R3:W-:Y:S01]  /*54a0*/  @P5 STG.E.U8 desc[UR8][R34.64], R39 ;  /* 0x0000002722005986 */ /* 0x0007e2000c101108 */
[----:B------:R-:W-:Y:S01]  /*54b0*/  LOP3.LUT R70, R92, 0x38, R113, 0xfe, !PT ;  /* 0x000000385c467812 */ /* 0x000fe200078efe71 */
[----:B------:R-:W-:Y:S01]  /*54c0*/  IMAD R29, R0, 0x2, R37 ;  /* 0x00000002001d7824 */ /* 0x000fe200078e0225 */
[----:B------:R-:W-:Y:S01]  /*54d0*/  LOP3.LUT R71, R92, 0x3a, R113, 0xfe, !PT ;  /* 0x0000003a5c477812 */ /* 0x000fe200078efe71 */
[----:B------:R4:W-:Y:S01]  /*54e0*/  @P3 STG.E.U8 desc[UR8][R32.64], R41 ;  /* 0x0000002920003986 */ /* 0x0009e2000c101108 */
[----:B------:R-:W-:Y:S02]  /*54f0*/  PRMT R43, R13, 0x7771, RZ ;  /* 0x000077710d2b7816 */ /* 0x000fe400000000ff */
[----:B0-----:R-:W-:Y:S01]  /*5500*/  ISETP.LT.AND P5, PT, R70, UR4, !P0 ;  /* 0x0000000446007c0c */ /* 0x001fe2000c7a1270 */
[----:B------:R-:W0:Y:S01]  /*5510*/  LDCU UR4, c[0x0][0x39c] ;  /* 0x00007380ff0477ac */ /* 0x000e220008000800 */
[----:B---3--:R-:W-:-:S02]  /*5520*/  IADD3 R34, P6, PT, R37, R27, RZ ;  /* 0x0000001b25227210 */ /* 0x008fc40007fde0ff */
[----:B------:R-:W-:Y:S02]  /*5530*/  LOP3.LUT R69, R92, 0x3c, R113, 0xfe, !PT ;  /* 0x0000003c5c457812 */ /* 0x000fe400078efe71 */
[-C--:B------:R-:W-:Y:S01]  /*5540*/  LEA.HI.X.SX32 R35, R37, R28.reuse, 0x1, P6 ;  /* 0x0000001c25237211 */ /* 0x080fe200030f0eff */
[----:B------:R-:W-:Y:S01]  /*5550*/  IMAD R37, R0, 0x2, R29 ;  /* 0x0000000200257824 */ /* 0x000fe200078e021d */
[----:B----4-:R-:W-:Y:S02]  /*5560*/  IADD3 R32, P6, PT, R29, R27, RZ ;  /* 0x0000001b1d207210 */ /* 0x010fe40007fde0ff */
[----:B-1----:R-:W-:Y:S01]  /*5570*/  ISETP.LT.AND P3, PT, R71, UR6, !P0 ;  /* 0x0000000647007c0c */ /* 0x002fe2000c761270 */
[----:B------:R-:W1:Y:S01]  /*5580*/  LDCU UR6, c[0x0][0x39c] ;  /* 0x00007380ff0677ac */ /* 0x000e620008000800 */
[----:B------:R3:W-:Y:S01]  /*5590*/  @P4 STG.E.U8 desc[UR8][R30.64], R43 ;  /* 0x0000002b1e004986 */ /* 0x0007e2000c101108 */
[----:B--2---:R-:W-:Y:S02]  /*55a0*/  ISETP.LT.AND P4, PT, R69, UR5, !P0 ;  /* 0x0000000545007c0c */ /* 0x004fe4000c781270 */
[----:B------:R-:W-:Y:S01]  /*55b0*/  LEA.HI.X.SX32 R33, R29, R28, 0x1, P6 ;  /* 0x0000001c1d217211 */ /* 0x000fe200030f0eff */
[----:B------:R-:W2:Y:S01]  /*55c0*/  LDCU UR5, c[0x0][0x39c] ;  /* 0x00007380ff0577ac */ /* 0x000ea20008000800 */
[----:B------:R-:W-:-:S02]  /*55d0*/  PRMT R41, R14, 0x7771, RZ ;  /* 0x000077710e297816 */ /* 0x000fc400000000ff */
[----:B---3--:R-:W-:-:S04]  /*55e0*/  IADD3 R30, P6, PT, R37, R27, RZ ;  /* 0x0000001b251e7210 */ /* 0x008fc80007fde0ff */
[----:B------:R-:W-:Y:S01]  /*55f0*/  LEA.HI.X.SX32 R31, R37, R28, 0x1, P6 ;  /* 0x0000001c251f7211 */ /* 0x000fe200030f0eff */
[----:B------:R-:W-:Y:S01]  /*5600*/  IMAD R37, R0, 0x2, R37 ;  /* 0x0000000200257824 */ /* 0x000fe200078e0225 */
[----:B------:R-:W-:Y:S01]  /*5610*/  LOP3.LUT R66, R92, 0x3e, R113, 0xfe, !PT ;  /* 0x0000003e5c427812 */ /* 0x000fe200078efe71 */
[----:B------:R3:W-:Y:S01]  /*5620*/  @P1 STG.E.U8 desc[UR8][R34.64], R41 ;  /* 0x0000002922001986 */ /* 0x0007e2000c101108 */
[----:B------:R-:W-:Y:S01]  /*5630*/  PRMT R39, R15, 0x7771, RZ ;  /* 0x000077710f277816 */ /* 0x000fe200000000ff */
[----:B------:R-:W-:Y:S01]  /*5640*/  IMAD R29, R0, 0x2, R37 ;  /* 0x00000002001d7824 */ /* 0x000fe200078e0225 */
[----:B------:R-:W-:Y:S02]  /*5650*/  LOP3.LUT R68, R92, 0x40, R113, 0xfe, !PT ;  /* 0x000000405c447812 */ /* 0x000fe400078efe71 */
[----:B------:R-:W-:Y:S01]  /*5660*/  PRMT R45, R16, 0x7771, RZ ;  /* 0x00007771102d7816 */ /* 0x000fe200000000ff */
[----:B------:R4:W-:Y:S01]  /*5670*/  @P2 STG.E.U8 desc[UR8][R32.64], R39 ;  /* 0x0000002720002986 */ /* 0x0009e2000c101108 */
[----:B0-----:R-:W-:Y:S01]  /*5680*/  ISETP.LT.AND P1, PT, R66, UR4, !P0 ;  /* 0x0000000442007c0c */ /* 0x001fe2000c721270 */
[----:B------:R-:W0:Y:S01]  /*5690*/  LDCU UR4, c[0x0][0x39c] ;  /* 0x00007380ff0477ac */ /* 0x000e220008000800 */
[----:B---3--:R-:W-:-:S02]  /*56a0*/  IADD3 R34, P6, PT, R37, R27, RZ ;  /* 0x0000001b25227210 */ /* 0x008fc40007fde0ff */
[----:B------:R-:W-:Y:S02]  /*56b0*/  LOP3.LUT R64, R92, 0x42, R113, 0xfe, !PT ;  /* 0x000000425c407812 */ /* 0x000fe400078efe71 */
[-C--:B------:R-:W-:Y:S01]  /*56c0*/  LEA.HI.X.SX32 R35, R37, R28.reuse, 0x1, P6 ;  /* 0x0000001c25237211 */ /* 0x080fe200030f0eff */
[----:B------:R-:W-:Y:S01]  /*56d0*/  IMAD R37, R0, 0x2, R29 ;  /* 0x0000000200257824 */ /* 0x000fe200078e021d */
[----:B-1----:R-:W-:Y:S01]  /*56e0*/  ISETP.LT.AND P2, PT, R68, UR6, !P0 ;  /* 0x0000000644007c0c */ /* 0x002fe2000c741270 */
        /* <DEDUP_REMOVED lines=10> */
[----:B------:R-:W-:Y:S01]  /*5790*/  LOP3.LUT R61, R92, 0x44, R113, 0xfe, !PT ;  /* 0x000000445c3d7812 */ /* 0x000fe200078efe71 */
[----:B------:R3:W-:Y:S01]  /*57a0*/  @P3 STG.E.U8 desc[UR8][R34.64], R43 ;  /* 0x0000002b22003986 */ /* 0x0007e2000c101108 */
[----:B------:R-:W-:Y:S01]  /*57b0*/  PRMT R39, R18, 0x7771, RZ ;  /* 0x0000777112277816 */ /* 0x000fe200000000ff */
[----:B------:R-:W-:Y:S01]  /*57c0*/  IMAD R29, R0, 0x2, R37 ;  /* 0x00000002001d7824 */ /* 0x000fe200078e0225 */
[C-C-:B------:R-:W-:Y:S02]  /*57d0*/  LOP3.LUT R62, R92.reuse, 0x46, R113.reuse, 0xfe, !PT ;  /* 0x000000465c3e7812 */ /* 0x140fe400078efe71 */
[----:B------:R-:W-:Y:S01]  /*57e0*/  PRMT R41, R19, 0x7771, RZ ;  /* 0x0000777113297816 */ /* 0x000fe200000000ff */
[----:B------:R4:W-:Y:S01]  /*57f0*/  @P4 STG.E.U8 desc[UR8][R32.64], R39 ;  /* 0x0000002720004986 */ /* 0x0009e2000c101108 */
[----:B0-----:R-:W-:Y:S01]  /*5800*/  ISETP.LT.AND P3, PT, R61, UR4, !P0 ;  /* 0x000000043d007c0c */ /* 0x001fe2000c761270 */
[----:B------:R-:W0:Y:S01]  /*5810*/  LDCU UR4, c[0x0][0x39c] ;  /* 0x00007380ff0477ac */ /* 0x000e220008000800 */
[----:B------:R-:W-:-:S02]  /*5820*/  LOP3.LUT R60, R92, 0x48, R113, 0xfe, !PT ;  /* 0x000000485c3c7812 */ /* 0x000fc400078efe71 */
[CC--:B---3--:R-:W-:Y:S02]  /*5830*/  IADD3 R34, P6, PT, R37.reuse, R27.reuse, RZ ;  /* 0x0000001b25227210 */ /* 0x0c8fe40007fde0ff */
[----:B-1----:R-:W-:Y:S01]  /*5840*/  ISETP.LT.AND P4, PT, R62, UR6, !P0 ;  /* 0x000000063e007c0c */ /* 0x002fe2000c781270 */
[----:B------:R-:W1:Y:S01]  /*5850*/  LDCU UR6, c[0x0][0x39c] ;  /* 0x00007380ff0677ac */ /* 0x000e620008000800 */
[-C--:B------:R-:W-:Y:S01]  /*5860*/  LEA.HI.X.SX32 R35, R37, R28.reuse, 0x1, P6 ;  /* 0x0000001c25237211 */ /* 0x080fe200030f0eff */
[----:B------:R-:W-:Y:S01]  /*5870*/  IMAD R37, R0, 0x2, R29 ;  /* 0x0000000200257824 */ /* 0x000fe200078e021d */
        /* <DEDUP_REMOVED lines=9> */
[C-C-:B------:R-:W-:Y:S02]  /*5910*/  LOP3.LUT R59, R92.reuse, 0x4a, R113.reuse, 0xfe, !PT ;  /* 0x0000004a5c3b7812 */ /* 0x140fe400078efe71 */
[----:B------:R-:W-:Y:S01]  /*5920*/  PRMT R39, R5, 0x7772, RZ ;  /* 0x0000777205277816 */ /* 0x000fe200000000ff */
[----:B------:R3:W-:Y:S01]  /*5930*/  @P2 STG.E.U8 desc[UR8][R34.64], R43 ;  /* 0x0000002b22002986 */ /* 0x0007e2000c101108 */
[----:B------:R-:W-:Y:S01]  /*5940*/  LOP3.LUT R58, R92, 0x4c, R113, 0xfe, !PT ;  /* 0x0000004c5c3a7812 */ /* 0x000fe200078efe71 */
[----:B------:R-:W-:Y:S01]  /*5950*/  IMAD R29, R0, 0x2, R37 ;  /* 0x00000002001d7824 */ /* 0x000fe200078e0225 */
[----:B------:R-:W-:Y:S01]  /*5960*/  PRMT R41, R6, 0x7772, RZ ;  /* 0x0000777206297816 */ /* 0x000fe200000000ff */
[----:B------:R4:W-:Y:S01]  /*5970*/  @P5 STG.E.U8 desc[UR8][R32.64], R39 ;  /* 0x0000002720005986 */ /* 0x0009e2000c101108 */
[----:B0-----:R-:W-:Y:S01]  /*5980*/  ISETP.LT.AND P2, PT, R59, UR4, !P0 ;  /* 0x000000043b007c0c */ /* 0x001fe2000c741270 */
[----:B------:R-:W0:Y:S01]  /*5990*/  LDCU UR4, c[0x0][0x39c] ;  /* 0x00007380ff0477ac */ /* 0x000e220008000800 */
[----:B------:R-:W-:-:S02]  /*59a0*/  LOP3.LUT R57, R92, 0x4e, R113, 0xfe, !PT ;  /* 0x0000004e5c397812 */ /* 0x000fc400078efe71 */
[----:B-1----:R-:W-:Y:S01]  /*59b0*/  ISETP.LT.AND P5, PT, R58, UR6, !P0 ;  /* 0x000000063a007c0c */ /* 0x002fe2000c7a1270 */
[----:B------:R-:W1:Y:S01]  /*59c0*/  LDCU UR6, c[0x0][0x39c] ;  /* 0x00007380ff0677ac */ /* 0x000e620008000800 */
[-C--:B---3--:R-:W-:Y:S01]  /*59d0*/  IADD3 R34, P6, PT, R37, R27.reuse, RZ ;  /* 0x0000001b25227210 */ /* 0x088fe20007fde0ff */
[----:B------:R3:W-:Y:S01]  /*59e0*/  @P3 STG.E.U8 desc[UR8][R30.64], R41 ;  /* 0x000000291e003986 */ /* 0x0007e2000c101108 */
[----:B--2---:R-:W-:Y:S01]  /*59f0*/  ISETP.LT.AND P3, PT, R57, UR5, !P0 ;  /* 0x0000000539007c0c */ /* 0x004fe2000c761270 */
[----:B------:R-:W2:Y:S01]  /*5a00*/  LDCU UR5, c[0x0][0x39c] ;  /* 0x00007380ff0577ac */ /* 0x000ea20008000800 */
[----:B------:R-:W-:Y:S01]  /*5a10*/  LEA.HI.X.SX32 R35, R37, R28, 0x1, P6 ;  /* 0x0000001c25237211 */ /* 0x000fe200030f0eff */
[----:B------:R-:W-:Y:S01]  /*5a20*/  IMAD R37, R0, 0x2, R29 ;  /* 0x0000000200257824 */ /* 0x000fe200078e021d */
[----:B----4-:R-:W-:-:S04]  /*5a30*/  IADD3 R32, P6, PT, R29, R27, RZ ;  /* 0x0000001b1d207210 */ /* 0x010fc80007fde0ff */
[-C--:B------:R-:W-:Y:S02]  /*5a40*/  LEA.HI.X.SX32 R33, R29, R28.reuse, 0x1, P6 ;  /* 0x0000001c1d217211 */ /* 0x080fe400030f0eff */
[----:B---3--:R-:W-:Y:S02]  /*5a50*/  IADD3 R30, P6, PT, R37, R27, RZ ;  /* 0x0000001b251e7210 */ /* 0x008fe40007fde0ff */
[----:B------:R-:W-:Y:S02]  /*5a60*/  PRMT R39, R7, 0x7772, RZ ;  /* 0x0000777207277816 */ /* 0x000fe400000000ff */
[----:B------:R-:W-:Y:S01]  /*5a70*/  LEA.HI.X.SX32 R31, R37, R28, 0x1, P6 ;  /* 0x0000001c251f7211 */ /* 0x000fe200030f0eff */
[----:B------:R-:W-:Y:S01]  /*5a80*/  IMAD R37, R0, 0x2, R37 ;  /* 0x0000000200257824 */ /* 0x000fe200078e0225 */
[--C-:B------:R-:W-:Y:S02]  /*5a90*/  LOP3.LUT R55, R92, 0x50, R113.reuse, 0xfe, !PT ;  /* 0x000000505c377812 */ /* 0x100fe400078efe71 */
        /* <DEDUP_REMOVED lines=11> */
[CC--:B---3--:R-:W-:Y:S01]  /*5b50*/  IADD3 R34, P6, PT, R37.reuse, R27.reuse, RZ ;  /* 0x0000001b25227210 */ /* 0x0c8fe20007fde0ff */
[----:B------:R3:W-:Y:S01]  /*5b60*/  @P2 STG.E.U8 desc[UR8][R30.64], R43 ;  /* 0x0000002b1e002986 */ /* 0x0007e2000c101108 */
[----:B--2---:R-:W-:Y:S01]  /*5b70*/  ISETP.LT.AND P2, PT, R54, UR5, !P0 ;  /* 0x0000000536007c0c */ /* 0x004fe2000c741270 */
[----:B------:R-:W2:Y:S01]  /*5b80*/  LDCU UR5, c[0x0][0x39c] ;  /* 0x00007380ff0577ac */ /* 0x000ea20008000800 */
[----:B------:R-:W-:Y:S01]  /*5b90*/  LEA.HI.X.SX32 R35, R37, R28, 0x1, P6 ;  /* 0x0000001c25237211 */ /* 0x000fe200030f0eff */
[----:B------:R-:W-:Y:S01]  /*5ba0*/  IMAD R37, R0, 0x2, R29 ;  /* 0x0000000200257824 */ /* 0x000fe200078e021d */
[----:B----4-:R-:W-:-:S04]  /*5bb0*/  IADD3 R32, P6, PT, R29, R27, RZ ;  /* 0x0000001b1d207210 */ /* 0x010fc80007fde0ff */
[-C--:B------:R-:W-:Y:S02]  /*5bc0*/  LEA.HI.X.SX32 R33, R29, R28.reuse, 0x1, P6 ;  /* 0x0000001c1d217211 */ /* 0x080fe400030f0eff */
[C---:B---3--:R-:W-:Y:S02]  /*5bd0*/  IADD3 R30, P6, PT, R37.reuse, R27, RZ ;  /* 0x0000001b251e7210 */ /* 0x048fe40007fde0ff */
[----:B------:R-:W-:Y:S02]  /*5be0*/  PRMT R41, R10, 0x7772, RZ ;  /* 0x000077720a297816 */ /* 0x000fe400000000ff */
[----:B------:R-:W-:Y:S01]  /*5bf0*/  LEA.HI.X.SX32 R31, R37, R28, 0x1, P6 ;  /* 0x0000001c251f7211 */ /* 0x000fe200030f0eff */
[----:B------:R-:W-:Y:S01]  /*5c00*/  IMAD R37, R0, 0x2, R37 ;  /* 0x0000000200257824 */ /* 0x000fe200078e0225 */
[C-C-:B------:R-:W-:Y:S02]  /*5c10*/  LOP3.LUT R25, R92.reuse, 0x56, R113.reuse, 0xfe, !PT ;  /* 0x000000565c197812 */ /* 0x140fe400078efe71 */
[----:B------:R-:W-:Y:S01]  /*5c20*/  PRMT R39, R11, 0x7772, RZ ;  /* 0x000077720b277816 */ /* 0x000fe200000000ff */
[----:B------:R3:W-:Y:S01]  /*5c30*/  @P5 STG.E.U8 desc[UR8][R34.64], R41 ;  /* 0x0000002922005986 */ /* 0x0007e2000c101108 */
[----:B------:R-:W-:-:S02]  /*5c40*/  LOP3.LUT R26, R92, 0x58, R113, 0xfe, !PT ;  /* 0x000000585c1a7812 */ /* 0x000fc400078efe71 */
[----:B------:R-:W-:Y:S01]  /*5c50*/  PRMT R43, R12, 0x7772, RZ ;  /* 0x000077720c2b7816 */ /* 0x000fe200000000ff */
[----:B------:R-:W-:Y:S01]  /*5c60*/  @P3 STG.E.U8 desc[UR8][R32.64], R39 ;  /* 0x0000002720003986 */ /* 0x000fe2000c101108 */
[----:B0-----:R-:W-:Y:S01]  /*5c70*/  ISETP.LT.AND P5, PT, R25, UR4, !P0 ;  /* 0x0000000419007c0c */ /* 0x001fe2000c7a1270 */
[----:B------:R-:W-:Y:S01]  /*5c80*/  IMAD R25, R0, 0x2, R37 ;  /* 0x0000000200197824 */ /* 0x000fe200078e0225 */
[----:B------:R-:W-:Y:S01]  /*5c90*/  LOP3.LUT R24, R92, 0x5a, R113, 0xfe, !PT ;  /* 0x0000005a5c187812 */ /* 0x000fe200078efe71 */
[----:B------:R-:W0:Y:S01]  /*5ca0*/  LDCU UR4, c[0x0][0x39c] ;  /* 0x00007380ff0477ac */ /* 0x000e220008000800 */
[----:B-1----:R-:W-:Y:S02]  /*5cb0*/  ISETP.LT.AND P3, PT, R26, UR6, !P0 ;  /* 0x000000061a007c0c */ /* 0x002fe4000c761270 */
[CC--:B---3--:R-:W-:Y:S01]  /*5cc0*/  IADD3 R34, P6, PT, R37.reuse, R27.reuse, RZ ;  /* 0x0000001b25227210 */ /* 0x0c8fe20007fde0ff */
[----:B------:R-:W1:Y:S01]  /*5cd0*/  LDCU UR6, c[0x0][0x39c] ;  /* 0x00007380ff0677ac */ /* 0x000e620008000800 */
[----:B------:R3:W-:Y:S01]  /*5ce0*/  @P4 STG.E.U8 desc[UR8][R30.64], R43 ;  /* 0x0000002b1e004986 */ /* 0x0007e2000c101108 */
[----:B--2---:R-:W-:Y:S01]  /*5cf0*/  ISETP.LT.AND P4, PT, R24, UR5, !P0 ;  /* 0x0000000518007c0c */ /* 0x004fe2000c781270 */
[----:B------:R-:W-:Y:S01]  /*5d00*/  IMAD R29, R0, 0x2, R25 ;  /* 0x00000002001d7824 */ /* 0x000fe200078e0219 */
[----:B------:R-:W-:Y:S01]  /*5d10*/  LEA.HI.X.SX32 R35, R37, R28, 0x1, P6 ;  /* 0x0000001c25237211 */ /* 0x000fe200030f0eff */
[----:B------:R-:W2:Y:S01]  /*5d20*/  LDCU UR5, c[0x0][0x39c] ;  /* 0x00007380ff0577ac */ /* 0x000ea20008000800 */
[----:B------:R-:W-:-:S04]  /*5d30*/  IADD3 R24, P6, PT, R25, R27, RZ ;  /* 0x0000001b19187210 */ /* 0x000fc80007fde0ff */
[-C--:B------:R-:W-:Y:S02]  /*5d40*/  LEA.HI.X.SX32 R25, R25, R28.reuse, 0x1, P6 ;  /* 0x0000001c19197211 */ /* 0x080fe400030f0eff */
[----:B---3--:R-:W-:Y:S02]  /*5d50*/  IADD3 R30, P6, PT, R29, R27, RZ ;  /* 0x0000001b1d1e7210 */ /* 0x008fe40007fde0ff */
[----:B------:R-:W-:Y:S02]  /*5d60*/  PRMT R33, R13, 0x7772, RZ ;  /* 0x000077720d217816 */ /* 0x000fe400000000ff */
[----:B------:R-:W-:Y:S02]  /*5d70*/  PRMT R39, R14, 0x7772, RZ ;  /* 0x000077720e277816 */ /* 0x000fe400000000ff */
[----:B------:R-:W-:Y:S01]  /*5d80*/  LEA.HI.X.SX32 R31, R29, R28, 0x1, P6 ;  /* 0x0000001c1d1f7211 */ /* 0x000fe200030f0eff */
[----:B------:R-:W-:Y:S01]  /*5d90*/  IMAD R29, R0, 0x2, R29 ;  /* 0x00000002001d7824 */ /* 0x000fe200078e021d */
[----:B------:R-:W-:-:S02]  /*5da0*/  LOP3.LUT R22, R92, 0x5c, R113, 0xfe, !PT ;  /* 0x0000005c5c167812 */ /* 0x000fc400078efe71 */
[--C-:B------:R-:W-:Y:S01]  /*5db0*/  LOP3.LUT R23, R92, 0x5e, R113.reuse, 0xfe, !PT ;  /* 0x0000005e5c177812 */ /* 0x100fe200078efe71 */
[----:B------:R3:W-:Y:S01]  /*5dc0*/  @P1 STG.E.U8 desc[UR8][R34.64], R33 ;  /* 0x0000002122001986 */ /* 0x0007e2000c101108 */
[----:B------:R-:W-:Y:S02]  /*5dd0*/  PRMT R37, R15, 0x7772, RZ ;  /* 0x000077720f257816 */ /* 0x000fe400000000ff */
[----:B0-----:R-:W-:Y:S01]  /*5de0*/  ISETP.LT.AND P1, PT, R22, UR4, !P0 ;  /* 0x0000000416007c0c */ /* 0x001fe2000c721270 */
[----:B------:R0:W-:Y:S01]  /*5df0*/  @P2 STG.E.U8 desc[UR8][R24.64], R39 ;  /* 0x0000002718002986 */ /* 0x0001e2000c101108 */
[----:B------:R-:W-:Y:S01]  /*5e00*/  LOP3.LUT R21, R92, 0x60, R113, 0xfe, !PT ;  /* 0x000000605c157812 */ /* 0x000fe200078efe71 */
[----:B------:R-:W4:Y:S01]  /*5e10*/  LDCU UR4, c[0x0][0x39c] ;  /* 0x00007380ff0477ac */ /* 0x000f220008000800 */
[----:B-1----:R-:W-:Y:S02]  /*5e20*/  ISETP.LT.AND P2, PT, R23, UR6, !P0 ;  /* 0x0000000617007c0c */ /* 0x002fe4000c741270 */
[-C--:B------:R-:W-:Y:S01]  /*5e30*/  IADD3 R22, P6, PT, R29, R27.reuse, RZ ;  /* 0x0000001b1d167210 */ /* 0x080fe20007fde0ff */
[----:B------:R-:W1:Y:S01]  /*5e40*/  LDCU UR6, c[0x0][0x39c] ;  /* 0x00007380ff0677ac */ /* 0x000e620008000800 */
[C---:B---3--:R-:W-:Y:S01]  /*5e50*/  IMAD R33, R0.reuse, 0x2, R29 ;  /* 0x0000000200217824 */ /* 0x048fe200078e021d */
[----:B------:R3:W-:Y:S01]  /*5e60*/  @P5 STG.E.U8 desc[UR8][R30.64], R37 ;  /* 0x000000251e005986 */ /* 0x0007e2000c101108 */
[----:B--2---:R-:W-:Y:S01]  /*5e70*/  ISETP.LT.AND P5, PT, R21, UR5, !P0 ;  /* 0x0000000515007c0c */ /* 0x004fe2000c7a1270 */
[----:B------:R-:W2:Y:S01]  /*5e80*/  LDCU UR5, c[0x0][0x39c] ;  /* 0x00007380ff0577ac */ /* 0x000ea20008000800 */
[----:B------:R-:W-:Y:S01]  /*5e90*/  LEA.HI.X.SX32 R23, R29, R28, 0x1, P6 ;  /* 0x0000001c1d177211 */ /* 0x000fe200030f0eff */
[----:B------:R-:W-:Y:S01]  /*5ea0*/  IMAD R21, R0, 0x2, R33 ;  /* 0x0000000200157824 */ /* 0x000fe200078e0221 */
[----:B0-----:R-:W-:-:S04]  /*5eb0*/  IADD3 R24, P6, PT, R33, R27, RZ ;  /* 0x0000001b21187210 */ /* 0x001fc80007fde0ff */
[-C--:B------:R-:W-:Y:S02]  /*5ec0*/  LEA.HI.X.SX32 R25, R33, R28.reuse, 0x1, P6 ;  /* 0x0000001c21197211 */ /* 0x080fe400030f0eff */
[----:B---3--:R-:W-:Y:S02]  /*5ed0*/  IADD3 R30, P6, PT, R21, R27, RZ ;  /* 0x0000001b151e7210 */ /* 0x008fe40007fde0ff */
[----:B------:R-:W-:Y:S02]  /*5ee0*/  PRMT R35, R16, 0x7772, RZ ;  /* 0x0000777210237816 */ /* 0x000fe400000000ff */
[----:B------:R-:W-:Y:S02]  /*5ef0*/  PRMT R29, R17, 0x7772, RZ ;  /* 0x00007772111d7816 */ /* 0x000fe400000000ff */
[----:B------:R-:W-:Y:S01]  /*5f00*/  LEA.HI.X.SX32 R31, R21, R28, 0x1, P6 ;  /* 0x0000001c151f7211 */ /* 0x000fe200030f0eff */
[----:B------:R-:W-:Y:S01]  /*5f10*/  IMAD R21, R0, 0x2, R21 ;  /* 0x0000000200157824 */ /* 0x000fe200078e0215 */
[----:B------:R-:W-:-:S02]  /*5f20*/  LOP3.LUT R3, R92, 0x62, R113, 0xfe, !PT ;  /* 0x000000625c037812 */ /* 0x000fc400078efe71 */
[----:B------:R-:W-:Y:S01]  /*5f30*/  LOP3.LUT R20, R92, 0x64, R113, 0xfe, !PT ;  /* 0x000000645c147812 */ /* 0x000fe200078efe71 */
[----:B------:R-:W-:Y:S01]  /*5f40*/  @P3 STG.E.U8 desc[UR8][R22.64], R35 ;  /* 0x0000002316003986 */ /* 0x000fe2000c101108 */
[----:B------:R-:W-:Y:S02]  /*5f50*/  PRMT R33, R18, 0x7772, RZ ;  /* 0x0000777212217816 */ /* 0x000fe400000000ff */
[----:B----4-:R-:W-:Y:S01]  /*5f60*/  ISETP.LT.AND P3, PT, R3, UR4, !P0 ;  /* 0x0000000403007c0c */ /* 0x010fe2000c761270 */
[----:B------:R0:W-:Y:S01]  /*5f70*/  @P4 STG.E.U8 desc[UR8][R24.64], R29 ;  /* 0x0000001d18004986 */ /* 0x0001e2000c101108 */
[----:B-1----:R-:W-:Y:S01]  /*5f80*/  ISETP.LT.AND P6, PT, R20, UR6, !P0 ;  /* 0x0000000614007c0c */ /* 0x002fe2000c7c1270 */
[----:B------:R-:W-:Y:S01]  /*5f90*/  IMAD R3, R0, 0x2, R21 ;  /* 0x0000000200037824 */ /* 0x000fe200078e0215 */
[----:B------:R-:W-:Y:S01]  /*5fa0*/  LOP3.LUT R2, R92, 0x66, R113, 0xfe, !PT ;  /* 0x000000665c027812 */ /* 0x000fe200078efe71 */
[----:B------:R1:W-:Y:S01]  /*5fb0*/  @P1 STG.E.U8 desc[UR8][R30.64], R33 ;  /* 0x000000211e001986 */ /* 0x0003e2000c101108 */
[----:B------:R-:W-:Y:S01]  /*5fc0*/  IADD3 R20, P4, PT, R21, R27, RZ ;  /* 0x0000001b15147210 */ /* 0x000fe20007f9e0ff */
[----:B------:R-:W3:Y:S01]  /*5fd0*/  LDCU UR4, c[0x0][0x39c] ;  /* 0x00007380ff0477ac */ /* 0x000ee20008000800 */
[----:B--2---:R-:W-:-:S02]  /*5fe0*/  ISETP.LT.AND P1, PT, R2, UR5, !P0 ;  /* 0x0000000502007c0c */ /* 0x004fc4000c721270 */
[-C--:B------:R-:W-:Y:S01]  /*5ff0*/  LEA.HI.X.SX32 R21, R21, R28.reuse, 0x1, P4 ;  /* 0x0000001c15157211 */ /* 0x080fe200020f0eff */
[----:B------:R-:W2:Y:S01]  /*6000*/  LDCU UR5, c[0x0][0x39c] ;  /* 0x00007380ff0577ac */ /* 0x000ea20008000800 */
[-C--:B------:R-:W-:Y:S01]  /*6010*/  IADD3 R2, P4, PT, R3, R27.reuse, RZ ;  /* 0x0000001b03027210 */ /* 0x080fe20007f9e0ff */
[----:B0-----:R-:W-:Y:S01]  /*6020*/  IMAD R25, R0, 0x2, R3 ;  /* 0x0000000200197824 */ /* 0x001fe200078e0203 */
[----:B------:R-:W-:Y:S01]  /*6030*/  PRMT R35, R19, 0x7772, RZ ;  /* 0x0000777213237816 */ /* 0x000fe200000000ff */
[----:B------:R-:W0:Y:S01]  /*6040*/  LDCU UR6, c[0x0][0x39c] ;  /* 0x00007380ff0677ac */ /* 0x000e220008000800 */
[----:B------:R-:W-:Y:S02]  /*6050*/  LEA.HI.X.SX32 R3, R3, R28, 0x1, P4 ;  /* 0x0000001c03037211 */ /* 0x000fe400020f0eff */
[----:B------:R-:W-:Y:S02]  /*6060*/  IADD3 R22, P4, PT, R25, R27, RZ ;  /* 0x0000001b19167210 */ /* 0x000fe40007f9e0ff */
[----:B------:R-:W-:-:S02]  /*6070*/  PRMT R29, R4, 0x7773, RZ ;  /* 0x00007773041d7816 */ /* 0x000fc400000000ff */
[----:B------:R-:W-:Y:S01]  /*6080*/  LEA.HI.X.SX32 R23, R25, R28, 0x1, P4 ;  /* 0x0000001c19177211 */ /* 0x000fe200020f0eff */
[C---:B------:R-:W-:Y:S01]  /*6090*/  IMAD R25, R0.reuse, 0x2, R25 ;  /* 0x0000000200197824 */ /* 0x040fe200078e0219 */
[----:B-1----:R-:W-:Y:S01]  /*60a0*/  PRMT R33, R5, 0x7773, RZ ;  /* 0x0000777305217816 */ /* 0x002fe200000000ff */
[----:B------:R1:W-:Y:S04]  /*60b0*/  @P2 STG.E.U8 desc[UR8][R20.64], R35 ;  /* 0x0000002314002986 */ /* 0x0003e8000c101108 */
[----:B------:R4:W-:Y:S04]  /*60c0*/  @P5 STG.E.U8 desc[UR8][R2.64], R29 ;  /* 0x0000001d02005986 */ /* 0x0009e8000c101108 */
[----:B------:R-:W-:Y:S01]  /*60d0*/  @P3 STG.E.U8 desc[UR8][R22.64], R33 ;  /* 0x0000002116003986 */ /* 0x000fe2000c101108 */
[----:B------:R-:W-:Y:S01]  /*60e0*/  IADD3 R4, P3, PT, R25, R27, RZ ;  /* 0x0000001b19047210 */ /* 0x000fe20007f7e0ff */
[----:B-1----:R-:W-:Y:S01]  /*60f0*/  IMAD R21, R0, 0x2, R25 ;  /* 0x0000000200157824 */ /* 0x002fe200078e0219 */
[----:B------:R-:W-:-:S02]  /*6100*/  PRMT R31, R6, 0x7773, RZ ;  /* 0x00007773061f7816 */ /* 0x000fc400000000ff */
[----:B------:R-:W-:Y:S01]  /*6110*/  LEA.HI.X.SX32 R5, R25, R28, 0x1, P3 ;  /* 0x0000001c19057211 */ /* 0x000fe200018f0eff */
[----:B------:R-:W-:Y:S01]  /*6120*/  IMAD R25, R0, 0x2, R21 ;  /* 0x0000000200197824 */ /* 0x000fe200078e0215 */
[C-C-:B------:R-:W-:Y:S02]  /*6130*/  LOP3.LUT R53, R92.reuse, 0x68, R113.reuse, 0xfe, !PT ;  /* 0x000000685c357812 */ /* 0x140fe400078efe71 */
[C-C-:B------:R-:W-:Y:S01]  /*6140*/  LOP3.LUT R51, R92.reuse, 0x6c, R113.reuse, 0xfe, !PT ;  /* 0x0000006c5c337812 */ /* 0x140fe200078efe71 */
[----:B------:R1:W-:Y:S01]  /*6150*/  @P6 STG.E.U8 desc[UR8][R4.64], R31 ;  /* 0x0000001f04006986 */ /* 0x0003e2000c101108 */
[----:B------:R-:W-:Y:S02]  /*6160*/  LOP3.LUT R52, R92, 0x6a, R113, 0xfe, !PT ;  /* 0x0000006a5c347812 */ /* 0x000fe400078efe71 */
[----:B------:R-:W-:Y:S02]  /*6170*/  IADD3 R6, P6, PT, R25, R27, RZ ;  /* 0x0000001b19067210 */ /* 0x000fe40007fde0ff */
[----:B---3--:R-:W-:Y:S01]  /*6180*/  ISETP.LT.AND P2, PT, R53, UR4, !P0 ;  /* 0x0000000435007c0c */ /* 0x008fe2000c741270 */
[----:B------:R-:W3:Y:S01]  /*6190*/  LDCU UR4, c[0x0][0x39c] ;  /* 0x00007380ff0477ac */ /* 0x000ee20008000800 */
[----:B--2---:R-:W-:-:S02]  /*61a0*/  ISETP.LT.AND P4, PT, R51, UR5, !P0 ;  /* 0x0000000533007c0c */ /* 0x004fc4000c781270 */
[----:B0-----:R-:W-:Y:S01]  /*61b0*/  ISETP.LT.AND P5, PT, R52, UR6, !P0 ;  /* 0x0000000634007c0c */ /* 0x001fe2000c7a1270 */
[----:B------:R-:W0:Y:S01]  /*61c0*/  LDCU UR5, c[0x0][0x39c] ;  /* 0x00007380ff0577ac */ /* 0x000e220008000800 */
[----:B----4-:R-:W-:Y:S02]  /*61d0*/  PRMT R29, R7, 0x7773, RZ ;  /* 0x00007773071d7816 */ /* 0x010fe400000000ff */
[----:B------:R-:W-:Y:S01]  /*61e0*/  IADD3 R2, P3, PT, R21, R27, RZ ;  /* 0x0000001b15027210 */ /* 0x000fe20007f7e0ff */
[----:B------:R-:W2:Y:S01]  /*61f0*/  LDCU UR6, c[0x0][0x39c] ;  /* 0x00007380ff0677ac */ /* 0x000ea20008000800 */
[-C--:B------:R-:W-:Y:S01]  /*6200*/  LEA.HI.X.SX32 R7, R25, R28.reuse, 0x1, P6 ;  /* 0x0000001c19077211 */ /* 0x080fe200030f0eff */
[----:B------:R-:W-:Y:S01]  /*6210*/  IMAD R25, R0, 0x2, R25 ;  /* 0x0000000200197824 */ /* 0x000fe200078e0219 */
[----:B------:R-:W-:-:S03]  /*6220*/  LEA.HI.X.SX32 R3, R21, R28, 0x1, P3 ;  /* 0x0000001c15037211 */ /* 0x000fc600018f0eff */
[----:B-1----:R-:W-:Y:S01]  /*6230*/  IMAD R5, R0, 0x2, R25 ;  /* 0x0000000200057824 */ /* 0x002fe200078e0219 */
[CC--:B------:R-:W-:Y:S01]  /*6240*/  IADD3 R20, P6, PT, R25.reuse, R27.reuse, RZ ;  /* 0x0000001b19147210 */ /* 0x0c0fe20007fde0ff */
[----:B------:R1:W-:Y:S01]  /*6250*/  @P1 STG.E.U8 desc[UR8][R2.64], R29 ;  /* 0x0000001d02001986 */ /* 0x0003e2000c101108 */
[--C-:B------:R-:W-:Y:S02]  /*6260*/  LOP3.LUT R50, R92, 0x6e, R113.reuse, 0xfe, !PT ;  /* 0x0000006e5c327812 */ /* 0x100fe400078efe71 */
[----:B------:R-:W-:Y:S02]  /*6270*/  LEA.HI.X.SX32 R21, R25, R28, 0x1, P6 ;  /* 0x0000001c19157211 */ /* 0x000fe400030f0eff */
[----:B------:R-:W-:Y:S02]  /*6280*/  PRMT R23, R8, 0x7773, RZ ;  /* 0x0000777308177816 */ /* 0x000fe400000000ff */
[----:B------:R-:W-:Y:S02]  /*6290*/  LOP3.LUT R44, R92, 0x70, R113, 0xfe, !PT ;  /* 0x000000705c2c7812 */ /* 0x000fe400078efe71 */
[----:B-1----:R-:W-:Y:S01]  /*62a0*/  PRMT R29, R9, 0x7773, RZ ;  /* 0x00007773091d7816 */ /* 0x002fe200000000ff */
[----:B------:R-:W-:Y:S01]  /*62b0*/  IMAD R9, R0, 0x2, R5 ;  /* 0x0000000200097824 */ /* 0x000fe200078e0205 */
[----:B------:R-:W-:-:S02]  /*62c0*/  IADD3 R2, P6, PT, R5, R27, RZ ;  /* 0x0000001b05027210 */ /* 0x000fc40007fde0ff */
[----:B------:R-:W-:Y:S02]  /*62d0*/  LOP3.LUT R46, R92, 0x72, R113, 0xfe, !PT ;  /* 0x000000725c2e7812 */ /* 0x000fe400078efe71 */
[----:B------:R-:W-:Y:S01]  /*62e0*/  LEA.HI.X.SX32 R3, R5, R28, 0x1, P6 ;  /* 0x0000001c05037211 */ /* 0x000fe200030f0eff */
[----:B------:R1:W-:Y:S01]  /*62f0*/  @P2 STG.E.U8 desc[UR8][R6.64], R23 ;  /* 0x0000001706002986 */ /* 0x0003e2000c101108 */
[----:B---3--:R-:W-:Y:S01]  /*6300*/  ISETP.LT.AND P3, PT, R50, UR4, !P0 ;  /* 0x0000000432007c0c */ /* 0x008fe2000c761270 */
[----:B------:R-:W3:Y:S01]  /*6310*/  LDCU UR4, c[0x0][0x39c] ;  /* 0x00007380ff0477ac */ /* 0x000ee20008000800 */
[----:B------:R-:W-:Y:S02]  /*6320*/  IADD3 R4, P6, PT, R9, R27, RZ ;  /* 0x0000001b09047210 */ /* 0x000fe40007fde0ff */
[----:B0-----:R-:W-:Y:S01]  /*6330*/  ISETP.LT.AND P1, PT, R44, UR5, !P0 ;  /* 0x000000052c007c0c */ /* 0x001fe2000c721270 */
[----:B------:R-:W0:Y:S01]  /*6340*/  LDCU UR5, c[0x0][0x39c] ;  /* 0x00007380ff0577ac */ /* 0x000e220008000800 */
[----:B--2---:R-:W-:-:S02]  /*6350*/  ISETP.LT.AND P2, PT, R46, UR6, !P0 ;  /* 0x000000062e007c0c */ /* 0x004fc4000c741270 */
[----:B------:R-:W-:Y:S01]  /*6360*/  LEA.HI.X.SX32 R5, R9, R28, 0x1, P6 ;  /* 0x0000001c09057211 */ /* 0x000fe200030f0eff */
[----:B------:R-:W2:Y:S01]  /*6370*/  LDCU UR6, c[0x0][0x39c] ;  /* 0x00007380ff0677ac */ /* 0x000ea20008000800 */
[----:B------:R-:W-:Y:S01]  /*6380*/  IMAD R9, R0, 0x2, R9 ;  /* 0x0000000200097824 */ /* 0x000fe200078e0209 */
[----:B------:R-:W-:Y:S02]  /*6390*/  PRMT R25, R10, 0x7773, RZ ;  /* 0x000077730a197816 */ /* 0x000fe400000000ff */
[----:B-1----:R-:W-:Y:S01]  /*63a0*/  PRMT R23, R11, 0x7773, RZ ;  /* 0x000077730b177816 */ /* 0x002fe200000000ff */
[----:B------:R-:W-:Y:S01]  /*63b0*/  IMAD R11, R0, 0x2, R9 ;  /* 0x00000002000b7824 */ /* 0x000fe200078e0209 */
[----:B------:R-:W-:Y:S01]  /*63c0*/  @P5 STG.E.U8 desc[UR8][R20.64], R29 ;  /* 0x0000001d14005986 */ /* 0x000fe2000c101108 */
[----:B------:R-:W-:-:S03]  /*63d0*/  IADD3 R6, P6, PT, R9, R27, RZ ;  /* 0x0000001b09067210 */ /* 0x000fc60007fde0ff */
[----:B------:R1:W-:Y:S01]  /*63e0*/  @P4 STG.E.U8 desc[UR8][R2.64], R25 ;  /* 0x0000001902004986 */ /* 0x0003e2000c101108 */
[C-C-:B------:R-:W-:Y:S02]  /*63f0*/  LOP3.LUT R49, R92.reuse, 0x74, R113.reuse, 0xfe, !PT ;  /* 0x000000745c317812 */ /* 0x140fe400078efe71 */
[----:B------:R-:W-:Y:S01]  /*6400*/  LEA.HI.X.SX32 R7, R9, R28, 0x1, P6 ;  /* 0x0000001c09077211 */ /* 0x000fe200030f0eff */
[----:B------:R4:W-:Y:S01]  /*6410*/  @P3 STG.E.U8 desc[UR8][R4.64], R23 ;  /* 0x0000001704003986 */ /* 0x0009e2000c101108 */
[----:B------:R-:W-:Y:S02]  /*6420*/  LOP3.LUT R48, R92, 0x76, R113, 0xfe, !PT ;  /* 0x000000765c307812 */ /* 0x000fe400078efe71 */
[----:B------:R-:W-:Y:S01]  /*6430*/  IADD3 R8, P6, PT, R11, R27, RZ ;  /* 0x0000001b0b087210 */ /* 0x000fe20007fde0ff */
[----:B-1----:R-:W-:Y:S01]  /*6440*/  IMAD R3, R0, 0x2, R11 ;  /* 0x0000000200037824 */ /* 0x002fe200078e020b */
[----:B------:R-:W-:-:S03]  /*6450*/  LOP3.LUT R42, R92, 0x78, R113, 0xfe, !PT ;  /* 0x000000785c2a7812 */ /* 0x000fc600078efe71 */
[----:B----4-:R-:W-:Y:S01]  /*6460*/  IMAD R5, R0, 0x2, R3 ;  /* 0x0000000200057824 */ /* 0x010fe200078e0203 */
[----:B---3--:R-:W-:Y:S01]  /*6470*/  ISETP.LT.AND P5, PT, R49, UR4, !P0 ;  /* 0x0000000431007c0c */ /* 0x008fe2000c7a1270 */
[----:B------:R-:W1:Y:S01]  /*6480*/  LDCU UR4, c[0x0][0x39c] ;  /* 0x00007380ff0477ac */ /* 0x000e620008000800 */
[----:B0-----:R-:W-:Y:S02]  /*6490*/  ISETP.LT.AND P4, PT, R48, UR5, !P0 ;  /* 0x0000000530007c0c */ /* 0x001fe4000c781270 */
[----:B------:R-:W-:Y:S01]  /*64a0*/  LEA.HI.X.SX32 R9, R11, R28, 0x1, P6 ;  /* 0x0000001c0b097211 */ /* 0x000fe200030f0eff */
[----:B------:R-:W0:Y:S01]  /*64b0*/  LDCU UR5, c[0x0][0x39c] ;  /* 0x00007380ff0577ac */ /* 0x000e220008000800 */
[----:B--2---:R-:W-:Y:S01]  /*64c0*/  ISETP.LT.AND P3, PT, R42, UR6, !P0 ;  /* 0x000000062a007c0c */ /* 0x004fe2000c761270 */
[----:B------:R-:W-:Y:S01]  /*64d0*/  IMAD R11, R0, 0x2, R5 ;  /* 0x00000002000b7824 */ /* 0x000fe200078e0205 */
[----:B------:R-:W-:Y:S01]  /*64e0*/  PRMT R29, R12, 0x7773, RZ ;  /* 0x000077730c1d7816 */ /* 0x000fe200000000ff */
[----:B------:R-:W2:Y:S01]  /*64f0*/  LDCU UR6, c[0x0][0x39c] ;  /* 0x00007380ff0677ac */ /* 0x000ea20008000800 */
[----:B------:R-:W-:Y:S01]  /*6500*/  PRMT R25, R13, 0x7773, RZ ;  /* 0x000077730d197816 */ /* 0x000fe200000000ff */
[----:B------:R-:W-:-:S02]  /*6510*/  IMAD R13, R0, 0x2, R11 ;  /* 0x00000002000d7824 */ /* 0x000fc400078e020b */
[----:B------:R-:W-:Y:S01]  /*6520*/  @P1 STG.E.U8 desc[UR8][R6.64], R29 ;  /* 0x0000001d06001986 */ /* 0x000fe2000c101108 */
[-C--:B------:R-:W-:Y:S01]  /*6530*/  IADD3 R2, P1, PT, R3, R27.reuse, RZ ;  /* 0x0000001b03027210 */ /* 0x080fe20007f3e0ff */
[----:B------:R-:W-:Y:S02]  /*6540*/  IMAD R21, R0, 0x2, R13 ;  /* 0x0000000200157824 */ /* 0x000fe400078e020d */
[----:B------:R3:W-:Y:S01]  /*6550*/  @P2 STG.E.U8 desc[UR8][R8.64], R25 ;  /* 0x0000001908002986 */ /* 0x0007e2000c101108 */
[----:B------:R-:W-:Y:S02]  /*6560*/  IADD3 R4, P2, PT, R5, R27, RZ ;  /* 0x0000001b05047210 */ /* 0x000fe40007f5e0ff */
[----:B------:R-:W-:Y:S02]  /*6570*/  LEA.HI.X.SX32 R3, R3, R28, 0x1, P1 ;  /* 0x0000001c03037211 */ /* 0x000fe400008f0eff */
[C-C-:B------:R-:W-:Y:S02]  /*6580*/  LOP3.LUT R40, R92.reuse, 0x7a, R113.reuse, 0xfe, !PT ;  /* 0x0000007a5c287812 */ /* 0x140fe400078efe71 */
[----:B------:R-:W-:-:S02]  /*6590*/  LOP3.LUT R38, R92, 0x7c, R113, 0xfe, !PT ;  /* 0x0000007c5c267812 */ /* 0x000fc400078efe71 */
[----:B------:R-:W-:Y:S02]  /*65a0*/  LOP3.LUT R92, R92, 0x7e, R113, 0xfe, !PT ;  /* 0x0000007e5c5c7812 */ /* 0x000fe400078efe71 */
[-C--:B---3--:R-:W-:Y:S02]  /*65b0*/  IADD3 R8, P1, PT, R21, R27.reuse, RZ ;  /* 0x0000001b15087210 */ /* 0x088fe40007f3e0ff */
[----:B------:R-:W-:Y:S02]  /*65c0*/  IADD3 R10, P6, PT, R11, R27, RZ ;  /* 0x0000001b0b0a7210 */ /* 0x000fe40007fde0ff */
[-C--:B------:R-:W-:Y:S02]  /*65d0*/  LEA.HI.X.SX32 R5, R5, R28.reuse, 0x1, P2 ;  /* 0x0000001c05057211 */ /* 0x080fe400010f0eff */
[----:B-1----:R-:W-:Y:S02]  /*65e0*/  ISETP.LT.AND P2, PT, R40, UR4, !P0 ;  /* 0x0000000428007c0c */ /* 0x002fe4000c741270 */
[----:B------:R-:W-:-:S02]  /*65f0*/  LEA.HI.X.SX32 R9, R21, R28, 0x1, P1 ;  /* 0x0000001c15097211 */ /* 0x000fc400008f0eff */
[----:B0-----:R-:W-:Y:S02]  /*6600*/  ISETP.LT.AND P1, PT, R38, UR5, !P0 ;  /* 0x0000000526007c0c */ /* 0x001fe4000c721270 */
[----:B--2---:R-:W-:Y:S01]  /*6610*/  ISETP.LT.AND P0, PT, R92, UR6, !P0 ;  /* 0x000000065c007c0c */ /* 0x004fe2000c701270 */
[----:B------:R-:W-:Y:S01]  /*6620*/  IMAD R0, R0, 0x2, R21 ;  /* 0x0000000200007824 */ /* 0x000fe200078e0215 */
[----:B------:R-:W-:Y:S02]  /*6630*/  LEA.HI.X.SX32 R11, R11, R28, 0x1, P6 ;  /* 0x0000001c0b0b7211 */ /* 0x000fe400030f0eff */
[----:B------:R-:W-:Y:S02]  /*6640*/  IADD3 R6, P6, PT, R13, R27, RZ ;  /* 0x0000001b0d067210 */ /* 0x000fe40007fde0ff */
[----:B------:R-:W-:Y:S02]  /*6650*/  PRMT R21, R14, 0x7773, RZ ;  /* 0x000077730e157816 */ /* 0x000fe400000000ff */
[----:B------:R-:W-:-:S02]  /*6660*/  PRMT R15, R15, 0x7773, RZ ;  /* 0x000077730f0f7816 */ /* 0x000fc400000000ff */
[----:B------:R-:W-:Y:S02]  /*6670*/  PRMT R25, R16, 0x7773, RZ ;  /* 0x0000777310197816 */ /* 0x000fe400000000ff */
[----:B------:R-:W-:Y:S02]  /*6680*/  LEA.HI.X.SX32 R7, R13, R28, 0x1, P6 ;  /* 0x0000001c0d077211 */ /* 0x000fe400030f0eff */
[----:B------:R-:W-:Y:S01]  /*6690*/  PRMT R23, R17, 0x7773, RZ ;  /* 0x0000777311177816 */ /* 0x000fe200000000ff */
[----:B------:R0:W-:Y:S01]  /*66a0*/  @P5 STG.E.U8 desc[UR8][R2.64], R21 ;  /* 0x0000001502005986 */ /* 0x0001e2000c101108 */
[----:B------:R-:W-:-:S03]  /*66b0*/  PRMT R17, R18, 0x7773, RZ ;  /* 0x0000777312117816 */ /* 0x000fc600000000ff */
[----:B------:R0:W-:Y:S01]  /*66c0*/  @P4 STG.E.U8 desc[UR8][R4.64], R15 ;  /* 0x0000000f04004986 */ /* 0x0001e2000c101108 */
[----:B------:R-:W-:-:S03]  /*66d0*/  IADD3 R12, P6, PT, R0, R27, RZ ;  /* 0x0000001b000c7210 */ /* 0x000fc60007fde0ff */
[----:B------:R0:W-:Y:S04]  /*66e0*/  @P3 STG.E.U8 desc[UR8][R10.64], R25 ;  /* 0x000000190a003986 */ /* 0x0001e8000c101108 */
[----:B------:R0:W-:Y:S01]  /*66f0*/  @P2 STG.E.U8 desc[UR8][R6.64], R23 ;  /* 0x0000001706002986 */ /* 0x0001e2000c101108 */
[----:B------:R-:W-:-:S03]  /*6700*/  LEA.HI.X.SX32 R13, R0, R28, 0x1, P6 ;  /* 0x0000001c000d7211 */ /* 0x000fc600030f0eff */
[----:B------:R0:W-:Y:S01]  /*6710*/  @P1 STG.E.U8 desc[UR8][R8.64], R17 ;  /* 0x0000001108001986 */ /* 0x0001e2000c101108 */
[----:B------:R-:W-:Y:S01]  /*6720*/  PRMT R19, R19, 0x7773, RZ ;  /* 0x0000777313137816 */ /* 0x000fe200000000ff */
[----:B------:R-:W-:Y:S06]  /*6730*/  @!P0 EXIT ;  /* 0x000000000000894d */ /* 0x000fec0003800000 */
[----:B------:R-:W-:Y:S01]  /*6740*/  STG.E.U8 desc[UR8][R12.64], R19 ;  /* 0x000000130c007986 */ /* 0x000fe2000c101108 */
[----:B------:R-:W-:Y:S05]  /*6750*/  EXIT ;  /* 0x000000000000794d */ /* 0x000fea0003800000 */
.L_x_3:
[----:B------:R-:W-:-:S00]  /*6760*/  BRA `(.L_x_3) ;  /* 0xfffffffc00fc7947 */ /* 0x000fc0000383ffff */
[----:B------:R-:W-:-:S00]  /*6770*/  NOP ;  /* 0x0000000000007918 */ /* 0x000fc00000000000 */
        /* <DEDUP_REMOVED lines=8> */
.L_x_4:


//--------------------- .nv.shared.matmul_kernel  --------------------------
	.section	.nv.shared.matmul_kernel,"aw",@nobits
	.sectionflags	@""
	.align	16
	.zero		1024


//--------------------- .nv.shared.reserved.0     --------------------------
	.section	.nv.shared.reserved.0,"aw",@nobits
	.weak		__nv_reservedSMEM_offset_0_alias
	.size		__nv_reservedSMEM_offset_0_alias, 0, 64
	.other		__nv_reservedSMEM_offset_0_alias,@"STO_CUDA_RESERVED_SHARED STV_DEFAULT"
__nv_reservedSMEM_offset_0_alias:
	.zero		0
	.zero		64


//--------------------- .nv.constant0.matmul_kernel --------------------------
	.section	.nv.constant0.matmul_kernel,"a",@progbits
	.sectionflags	@""
	.align	4
.nv.constant0.matmul_kernel:
	.zero		976


//--------------------- SYMBOLS --------------------------

	.type		.nv.reservedSmem.offset0,@object
	.size		.nv.reservedSmem.offset0,0x4
	.type		.nv.reservedSmem.cap,@object
	.size		.nv.reservedSmem.cap,0x4
